	.headerflags	@"EF_CUDA_TEXMODE_UNIFIED EF_CUDA_64BIT_ADDRESS EF_CUDA_SM86 EF_CUDA_VIRTUAL_SM(EF_CUDA_SM86)"
	.elftype	@"ET_EXEC"


//--------------------- .nv.info                  --------------------------
	.section	.nv.info,"",@"SHT_CUDA_INFO"
	.align	4


	//----- nvinfo : EIATTR_REGCOUNT
	.align		4
        /*0000*/ 	.byte	0x04, 0x2f
        /*0002*/ 	.short	(.L_1 - .L_0)
	.align		4
.L_0:
        /*0004*/ 	.word	index@(triton_red_fused__to_copy_add_amax_amin_clamp_mul_reciprocal_11)
        /*0008*/ 	.word	0x00000027


	//----- nvinfo : EIATTR_MIN_STACK_SIZE
	.align		4
.L_1:
        /*000c*/ 	.byte	0x04, 0x12
        /*000e*/ 	.short	(.L_3 - .L_2)
	.align		4
.L_2:
        /*0010*/ 	.word	index@(triton_red_fused__to_copy_add_amax_amin_clamp_mul_reciprocal_11)
        /*0014*/ 	.word	0x00000000


	//----- nvinfo : EIATTR_FRAME_SIZE
	.align		4
.L_3:
        /*0018*/ 	.byte	0x04, 0x11
        /*001a*/ 	.short	(.L_5 - .L_4)
	.align		4
.L_4:
        /*001c*/ 	.word	index@(triton_red_fused__to_copy_add_amax_amin_clamp_mul_reciprocal_11)
        /*0020*/ 	.word	0x00000000


	//----- nvinfo : EIATTR_MIN_STACK_SIZE
	.align		4
.L_5:
        /*0024*/ 	.byte	0x04, 0x12
        /*0026*/ 	.short	(.L_7 - .L_6)
	.align		4
.L_6:
        /*0028*/ 	.word	index@(triton_red_fused__to_copy_add_amax_amin_clamp_mul_reciprocal_11)
        /*002c*/ 	.word	0x00000000
.L_7:


//--------------------- .nv.info.triton_red_fused__to_copy_add_amax_amin_clamp_mul_reciprocal_11 --------------------------
	.section	.nv.info.triton_red_fused__to_copy_add_amax_amin_clamp_mul_reciprocal_11,"",@"SHT_CUDA_INFO"
	.sectionflags	@""
	.align	4


	//----- nvinfo : EIATTR_CUDA_API_VERSION
	.align		4
        /*0000*/ 	.byte	0x04, 0x37
        /*0002*/ 	.short	(.L_9 - .L_8)
.L_8:
        /*0004*/ 	.word	0x0000007c


	//----- nvinfo : EIATTR_SW2861232_WAR
	.align		4
.L_9:
        /*0008*/ 	.byte	0x01, 0x35
	.zero		2


	//----- nvinfo : EIATTR_PARAM_CBANK
	.align		4
        /*000c*/ 	.byte	0x04, 0x0a
        /*000e*/ 	.short	(.L_11 - .L_10)
	.align		4
.L_10:
        /*0010*/ 	.word	index@(.nv.constant0.triton_red_fused__to_copy_add_amax_amin_clamp_mul_reciprocal_11)
        /*0014*/ 	.short	0x0160
        /*0016*/ 	.short	0x0030


	//----- nvinfo : EIATTR_CBANK_PARAM_SIZE
	.align		4
.L_11:
        /*0018*/ 	.byte	0x03, 0x19
        /*001a*/ 	.short	0x0030


	//----- nvinfo : EIATTR_KPARAM_INFO
	.align		4
        /*001c*/ 	.byte	0x04, 0x17
        /*001e*/ 	.short	(.L_13 - .L_12)
.L_12:
        /*0020*/ 	.word	0x00000000
        /*0024*/ 	.short	0x0006
        /*0026*/ 	.short	0x0028
        /*0028*/ 	.byte	0x00, 0xf4, 0x21, 0x00


	//----- nvinfo : EIATTR_KPARAM_INFO
	.align		4
.L_13:
        /*002c*/ 	.byte	0x04, 0x17
        /*002e*/ 	.short	(.L_15 - .L_14)
.L_14:
        /*0030*/ 	.word	0x00000000
        /*0034*/ 	.short	0x0005
        /*0036*/ 	.short	0x0024
        /*0038*/ 	.byte	0x00, 0xf0, 0x11, 0x00


	//----- nvinfo : EIATTR_KPARAM_INFO
	.align		4
.L_15:
        /*003c*/ 	.byte	0x04, 0x17
        /*003e*/ 	.short	(.L_17 - .L_16)
.L_16:
        /*0040*/ 	.word	0x00000000
        /*0044*/ 	.short	0x0004
        /*0046*/ 	.short	0x0020
        /*0048*/ 	.byte	0x00, 0xf0, 0x11, 0x00


	//----- nvinfo : EIATTR_KPARAM_INFO
	.align		4
.L_17:
        /*004c*/ 	.byte	0x04, 0x17
        /*004e*/ 	.short	(.L_19 - .L_18)
.L_18:
        /*0050*/ 	.word	0x00000000
        /*0054*/ 	.short	0x0003
        /*0056*/ 	.short	0x0018
        /*0058*/ 	.byte	0x00, 0xf4, 0x21, 0x00


	//----- nvinfo : EIATTR_KPARAM_INFO
	.align		4
.L_19:
        /*005c*/ 	.byte	0x04, 0x17
        /*005e*/ 	.short	(.L_21 - .L_20)
.L_20:
        /*0060*/ 	.word	0x00000000
        /*0064*/ 	.short	0x0002
        /*0066*/ 	.short	0x0010
        /*0068*/ 	.byte	0x00, 0xf4, 0x21, 0x00


	//----- nvinfo : EIATTR_KPARAM_INFO
	.align		4
.L_21:
        /*006c*/ 	.byte	0x04, 0x17
        /*006e*/ 	.short	(.L_23 - .L_22)
.L_22:
        /*0070*/ 	.word	0x00000000
        /*0074*/ 	.short	0x0001
        /*0076*/ 	.short	0x0008
        /*0078*/ 	.byte	0x00, 0xf4, 0x21, 0x00


	//----- nvinfo : EIATTR_KPARAM_INFO
	.align		4
.L_23:
        /*007c*/ 	.byte	0x04, 0x17
        /*007e*/ 	.short	(.L_25 - .L_24)
.L_24:
        /*0080*/ 	.word	0x00000000
        /*0084*/ 	.short	0x0000
        /*0086*/ 	.short	0x0000
        /*0088*/ 	.byte	0x00, 0xf4, 0x21, 0x00


	//----- nvinfo : EIATTR_MAXREG_COUNT
	.align		4
.L_25:
        /*008c*/ 	.byte	0x03, 0x1b
        /*008e*/ 	.short	0x00ff


	//----- nvinfo : EIATTR_COOP_GROUP_MASK_REGIDS
	.align		4
        /*0090*/ 	.byte	0x04, 0x29
        /*0092*/ 	.short	(.L_27 - .L_26)


	//   ....[0]....
.L_26:
        /*0094*/ 	.word	0xffffffff


	//   ....[1]....
        /*0098*/ 	.word	0xffffffff


	//   ....[2]....
        /*009c*/ 	.word	0xffffffff


	//   ....[3]....
        /*00a0*/ 	.word	0xffffffff


	//   ....[4]....
        /*00a4*/ 	.word	0xffffffff


	//   ....[5]....
        /*00a8*/ 	.word	0xffffffff


	//   ....[6]....
        /*00ac*/ 	.word	0xffffffff


	//   ....[7]....
        /*00b0*/ 	.word	0xffffffff


	//   ....[8]....
        /*00b4*/ 	.word	0xffffffff


	//   ....[9]....
        /*00b8*/ 	.word	0xffffffff


	//   ....[10]....
        /*00bc*/ 	.word	0xffffffff


	//   ....[11]....
        /*00c0*/ 	.word	0xffffffff


	//   ....[12]....
        /*00c4*/ 	.word	0xffffffff


	//   ....[13]....
        /*00c8*/ 	.word	0xffffffff


	//----- nvinfo : EIATTR_COOP_GROUP_INSTR_OFFSETS
	.align		4
.L_27:
        /*00cc*/ 	.byte	0x04, 0x28
        /*00ce*/ 	.short	(.L_29 - .L_28)


	//   ....[0]....
.L_28:
        /*00d0*/ 	.word	0x00000bb0


	//   ....[1]....
        /*00d4*/ 	.word	0x00000cb0


	//   ....[2]....
        /*00d8*/ 	.word	0x00000ed0


	//   ....[3]....
        /*00dc*/ 	.word	0x000010e0


	//   ....[4]....
        /*00e0*/ 	.word	0x00001270


	//   ....[5]....
        /*00e4*/ 	.word	0x000012c0


	//   ....[6]....
        /*00e8*/ 	.word	0x00001370


	//   ....[7]....
        /*00ec*/ 	.word	0x000013b0


	//   ....[8]....
        /*00f0*/ 	.word	0x000013c0


	//   ....[9]....
        /*00f4*/ 	.word	0x00001450


	//   ....[10]....
        /*00f8*/ 	.word	0x00001480


	//   ....[11]....
        /*00fc*/ 	.word	0x00001530


	//   ....[12]....
        /*0100*/ 	.word	0x000015f0


	//   ....[13]....
        /*0104*/ 	.word	0x00001650


	//----- nvinfo : EIATTR_EXIT_INSTR_OFFSETS
	.align		4
.L_29:
        /*0108*/ 	.byte	0x04, 0x1c
        /*010a*/ 	.short	(.L_31 - .L_30)


	//   ....[0]....
.L_30:
        /*010c*/ 	.word	0x00001d90


	//----- nvinfo : EIATTR_REQNTID
	.align		4
.L_31:
        /*0110*/ 	.byte	0x04, 0x10
        /*0112*/ 	.short	(.L_33 - .L_32)
.L_32:
        /*0114*/ 	.word	0x00000100
        /*0118*/ 	.word	0x00000001
        /*011c*/ 	.word	0x00000001
.L_33:


//--------------------- .nv.callgraph             --------------------------
	.section	.nv.callgraph,"",@"SHT_CUDA_CALLGRAPH"
	.align	4
	.sectionentsize	8
	.align		4
        /*0000*/ 	.word	0x00000000
	.align		4
        /*0004*/ 	.word	0xffffffff
	.align		4
        /*0008*/ 	.word	0x00000000
	.align		4
        /*000c*/ 	.word	0xfffffffe
	.align		4
        /*0010*/ 	.word	0x00000000
	.align		4
        /*0014*/ 	.word	0xfffffffd
	.align		4
        /*0018*/ 	.word	0x00000000
	.align		4
        /*001c*/ 	.word	0xfffffffc


//--------------------- .nv.rel.action            --------------------------
	.section	.nv.rel.action,"",@"SHT_CUDA_RELOCINFO"
	.align	8
	.sectionentsize	8
        /*0000*/ 	.byte	0x73, 0x00, 0x00, 0x00, 0x00, 0x00, 0x00, 0x00, 0x00, 0x00, 0x00, 0x11, 0x25, 0x00, 0x05, 0x36


//--------------------- .nv.constant0.triton_red_fused__to_copy_add_amax_amin_clamp_mul_reciprocal_11 --------------------------
	.section	.nv.constant0.triton_red_fused__to_copy_add_amax_amin_clamp_mul_reciprocal_11,"a",@progbits
	.sectionflags	@""
	.align	4
.nv.constant0.triton_red_fused__to_copy_add_amax_amin_clamp_mul_reciprocal_11:
	.zero		400


//--------------------- .text.triton_red_fused__to_copy_add_amax_amin_clamp_mul_reciprocal_11 --------------------------
	.section	.text.triton_red_fused__to_copy_add_amax_amin_clamp_mul_reciprocal_11,"ax",@progbits
	.sectionflags	@"SHF_BARRIERS=1"
	.sectioninfo	@"SHI_REGISTERS=39"
	.align	128
        .global         triton_red_fused__to_copy_add_amax_amin_clamp_mul_reciprocal_11
        .type           triton_red_fused__to_copy_add_amax_amin_clamp_mul_reciprocal_11,@function
        .size           triton_red_fused__to_copy_add_amax_amin_clamp_mul_reciprocal_11,(.L_x_2 - triton_red_fused__to_copy_add_amax_amin_clamp_mul_reciprocal_11)
        .other          triton_red_fused__to_copy_add_amax_amin_clamp_mul_reciprocal_11,@"STO_CUDA_ENTRY STV_DEFAULT"
triton_red_fused__to_copy_add_amax_amin_clamp_mul_reciprocal_11:
.text.triton_red_fused__to_copy_add_amax_amin_clamp_mul_reciprocal_11:
[----:B------:R-:W-:Y:S02]  /*0000*/  IMAD.MOV.U32 R1, RZ, RZ, c[0x0][0x28] ;  /* 0x00000a00ff017624 */ /* 0x000fe400078e00ff */
[----:B------:R-:W0:Y:S01]  /*0010*/  S2R R13, SR_TID.X ;  /* 0x00000000000d7919 */ /* 0x000e220000002100 */
[----:B------:R-:W-:Y:S01]  /*0020*/  IMAD.MOV.U32 R16, RZ, RZ, 0x2 ;  /* 0x00000002ff107424 */ /* 0x000fe200078e00ff */
[----:B------:R-:W-:Y:S01]  /*0030*/  CS2R R22, SRZ ;  /* 0x0000000000167805 */ /* 0x000fe2000001ff00 */
[----:B------:R-:W-:Y:S01]  /*0040*/  ULDC.64 UR4, c[0x0][0x118] ;  /* 0x0000460000047ab9 */ /* 0x000fe20000000a00 */
[----:B------:R-:W1:Y:S01]  /*0050*/  S2R R14, SR_CTAID.X ;  /* 0x00000000000e7919 */ /* 0x000e620000002500 */
[----:B0-----:R-:W-:Y:S01]  /*0060*/  IMAD.SHL.U32 R15, R13, 0x4, RZ ;  /* 0x000000040d0f7824 */ /* 0x001fe200078e00ff */
[----:B------:R-:W-:Y:S01]  /*0070*/  SHF.R.U32.HI R17, RZ, 0x7, R13 ;  /* 0x00000007ff117819 */ /* 0x000fe2000001160d */
[----:B-1----:R-:W-:-:S03]  /*0080*/  IMAD.SHL.U32 R2, R14, 0x2, RZ ;  /* 0x000000020e027824 */ /* 0x002fc600078e00ff */
[----:B------:R-:W-:Y:S02]  /*0090*/  SHF.R.U32.HI R4, RZ, 0x7, R15 ;  /* 0x00000007ff047819 */ /* 0x000fe4000001160f */
[----:B------:R-:W-:Y:S02]  /*00a0*/  SGXT.U32 R17, R17, 0x1 ;  /* 0x000000011111781a */ /* 0x000fe40000000000 */
[----:B------:R-:W-:Y:S02]  /*00b0*/  SGXT.U32 R4, R4, 0x2 ;  /* 0x000000020404781a */ /* 0x000fe40000000000 */
[----:B------:R-:W-:Y:S02]  /*00c0*/  LOP3.LUT R3, R15, 0x7c, RZ, 0xc0, !PT ;  /* 0x0000007c0f037812 */ /* 0x000fe400078ec0ff */
[----:B------:R-:W-:Y:S01]  /*00d0*/  LOP3.LUT R2, R17, R2, RZ, 0xfc, !PT ;  /* 0x0000000211027212 */ /* 0x000fe200078efcff */
[----:B------:R-:W-:-:S03]  /*00e0*/  IMAD R4, R4, 0x80800, RZ ;  /* 0x0008080004047824 */ /* 0x000fc600078e02ff */
[C---:B------:R-:W-:Y:S01]  /*00f0*/  ISETP.GE.AND P1, PT, R2.reuse, 0x200, PT ;  /* 0x000002000200780c */ /* 0x040fe20003f26270 */
[----:B------:R-:W-:-:S04]  /*0100*/  IMAD R3, R2, 0x80, R3 ;  /* 0x0000008002037824 */ /* 0x000fc800078e0203 */
[----:B------:R-:W-:-:S04]  /*0110*/  IMAD.IADD R27, R3, 0x1, R4 ;  /* 0x00000001031b7824 */ /* 0x000fc800078e0204 */
[----:B------:R-:W-:-:S05]  /*0120*/  IMAD.WIDE R2, R27, R16, c[0x0][0x160] ;  /* 0x000058001b027625 */ /* 0x000fca00078e0210 */
[----:B------:R0:W2:Y:S01]  /*0130*/  @!P1 LDG.E.EL.64 R22, [R2.64] ;  /* 0x0000000402169981 */ /* 0x0000a2000c2e1b00 */
[----:B------:R-:W-:Y:S01]  /*0140*/  IADD3 R5, R27, 0x202000, RZ ;  /* 0x002020001b057810 */ /* 0x000fe20007ffe0ff */
[----:B------:R-:W-:-:S04]  /*0150*/  CS2R R10, SRZ ;  /* 0x00000000000a7805 */ /* 0x000fc8000001ff00 */
[----:B------:R-:W-:-:S05]  /*0160*/  IMAD.WIDE R4, R5, R16, c[0x0][0x160] ;  /* 0x0000580005047625 */ /* 0x000fca00078e0210 */
[----:B------:R1:W3:Y:S01]  /*0170*/  @!P1 LDG.E.EL.64 R10, [R4.64] ;  /* 0x00000004040a9981 */ /* 0x0002e2000c2e1b00 */
[----:B------:R-:W-:Y:S01]  /*0180*/  IADD3 R19, R27, 0x404000, RZ ;  /* 0x004040001b137810 */ /* 0x000fe20007ffe0ff */
[----:B------:R-:W-:-:S04]  /*0190*/  CS2R R6, SRZ ;  /* 0x0000000000067805 */ /* 0x000fc8000001ff00 */
[----:B------:R-:W-:-:S05]  /*01a0*/  IMAD.WIDE R18, R19, R16, c[0x0][0x160] ;  /* 0x0000580013127625 */ /* 0x000fca00078e0210 */
[----:B------:R2:W4:Y:S01]  /*01b0*/  @!P1 LDG.E.EL.64 R6, [R18.64] ;  /* 0x0000000412069981 */ /* 0x000522000c2e1b00 */
[----:B------:R-:W-:Y:S01]  /*01c0*/  IADD3 R21, R27, 0x606000, RZ ;  /* 0x006060001b157810 */ /* 0x000fe20007ffe0ff */
[----:B------:R-:W-:-:S04]  /*01d0*/  CS2R R8, SRZ ;  /* 0x0000000000087805 */ /* 0x000fc8000001ff00 */
[----:B------:R-:W-:-:S05]  /*01e0*/  IMAD.WIDE R20, R21, R16, c[0x0][0x160] ;  /* 0x0000580015147625 */ /* 0x000fca00078e0210 */
[----:B------:R5:W4:Y:S01]  /*01f0*/  @!P1 LDG.E.EL.64 R8, [R20.64] ;  /* 0x0000000414089981 */ /* 0x000b22000c2e1b00 */
[----:B------:R-:W-:Y:S01]  /*0200*/  IADD3 R25, R27, 0x808000, RZ ;  /* 0x008080001b197810 */ /* 0x000fe20007ffe0ff */
[----:B0-----:R-:W-:-:S04]  /*0210*/  CS2R R2, SRZ ;  /* 0x0000000000027805 */ /* 0x001fc8000001ff00 */
[----:B------:R-:W-:-:S05]  /*0220*/  IMAD.WIDE R24, R25, R16, c[0x0][0x160] ;  /* 0x0000580019187625 */ /* 0x000fca00078e0210 */
[----:B------:R0:W4:Y:S01]  /*0230*/  @!P1 LDG.E.EL.64 R2, [R24.64] ;  /* 0x0000000418029981 */ /* 0x000122000c2e1b00 */
[----:B------:R-:W-:Y:S01]  /*0240*/  IADD3 R27, R27, 0xa0a000, RZ ;  /* 0x00a0a0001b1b7810 */ /* 0x000fe20007ffe0ff */
[----:B-1----:R-:W-:-:S04]  /*0250*/  CS2R R4, SRZ ;  /* 0x0000000000047805 */ /* 0x002fc8000001ff00 */
[----:B------:R-:W-:-:S05]  /*0260*/  IMAD.WIDE R26, R27, R16, c[0x0][0x160] ;  /* 0x000058001b1a7625 */ /* 0x000fca00078e0210 */
[----:B------:R4:W4:Y:S01]  /*0270*/  @!P1 LDG.E.EL.64 R4, [R26.64] ;  /* 0x000000041a049981 */ /* 0x000922000c2e1b00 */
[C---:B--2---:R-:W-:Y:S01]  /*0280*/  PRMT R19, R22.reuse, 0x7632, R19 ;  /* 0x0000763216137816 */ /* 0x044fe20000000013 */
[----:B------:R-:W-:-:S04]  /*0290*/  IMAD.U32 R18, R22, 0x10000, RZ ;  /* 0x0001000016127824 */ /* 0x000fc800078e00ff */
[----:B------:R-:W-:Y:S01]  /*02a0*/  IMAD.U32 R19, R19, 0x10000, RZ ;  /* 0x0001000013137824 */ /* 0x000fe200078e00ff */
[----:B------:R-:W-:-:S04]  /*02b0*/  FSETP.GT.AND P0, PT, R18, +INF , PT ;  /* 0x7f8000001200780b */ /* 0x000fc80003f04000 */
[C---:B------:R-:W-:Y:S01]  /*02c0*/  FSETP.GT.AND P2, PT, R19.reuse, +INF , PT ;  /* 0x7f8000001300780b */ /* 0x040fe20003f44000 */
[----:B---3--:R-:W-:Y:S01]  /*02d0*/  IMAD.U32 R22, R10, 0x10000, RZ ;  /* 0x000100000a167824 */ /* 0x008fe200078e00ff */
[----:B-----5:R-:W-:Y:S02]  /*02e0*/  FSEL R21, R18, +INF , !P0 ;  /* 0x7f80000012157808 */ /* 0x020fe40004000000 */
[----:B------:R-:W-:Y:S02]  /*02f0*/  FSEL R20, R19, +INF , !P2 ;  /* 0x7f80000013147808 */ /* 0x000fe40005000000 */
[----:B0-----:R-:W-:Y:S02]  /*0300*/  FSEL R25, R21, +INF , !P1 ;  /* 0x7f80000015197808 */ /* 0x001fe40004800000 */
[----:B------:R-:W-:Y:S01]  /*0310*/  FSEL R24, R20, +INF , !P1 ;  /* 0x7f80000014187808 */ /* 0x000fe20004800000 */
[----:B------:R-:W-:Y:S01]  /*0320*/  IMAD.U32 R20, R23, 0x10000, RZ ;  /* 0x0001000017147824 */ /* 0x000fe200078e00ff */
[----:B------:R-:W-:-:S02]  /*0330*/  FSETP.NAN.AND P2, PT, R25, R25, PT ;  /* 0x000000191900720b */ /* 0x000fc40003f48000 */
[----:B------:R-:W-:Y:S02]  /*0340*/  PRMT R21, R10, 0x7632, R21 ;  /* 0x000076320a157816 */ /* 0x000fe40000000015 */
[----:B------:R-:W-:Y:S02]  /*0350*/  FSETP.NAN.AND P0, PT, R24, R24, PT ;  /* 0x000000181800720b */ /* 0x000fe40003f08000 */
[-C--:B------:R-:W-:Y:S01]  /*0360*/  FSETP.GEU.AND P4, PT, R25, R22.reuse, PT ;  /* 0x000000161900720b */ /* 0x080fe20003f8e000 */
[----:B------:R-:W-:Y:S01]  /*0370*/  IMAD.U32 R21, R21, 0x10000, RZ ;  /* 0x0001000015157824 */ /* 0x000fe200078e00ff */
[----:B------:R-:W-:Y:S02]  /*0380*/  PRMT R10, R23, 0x7632, R10 ;  /* 0x00007632170a7816 */ /* 0x000fe4000000000a */
[C---:B----4-:R-:W-:Y:S01]  /*0390*/  PRMT R27, R6.reuse, 0x7632, R27 ;  /* 0x00007632061b7816 */ /* 0x050fe2000000001b */
[----:B------:R-:W-:Y:S01]  /*03a0*/  IMAD.U32 R6, R6, 0x10000, RZ ;  /* 0x0001000006067824 */ /* 0x000fe200078e00ff */
[----:B------:R-:W-:Y:S01]  /*03b0*/  FSETP.GEU.AND P3, PT, R24, R21, PT ;  /* 0x000000151800720b */ /* 0x000fe20003f6e000 */
[----:B------:R-:W-:Y:S01]  /*03c0*/  IMAD.U32 R10, R10, 0x10000, RZ ;  /* 0x000100000a0a7824 */ /* 0x000fe200078e00ff */
[----:B------:R-:W-:-:S02]  /*03d0*/  @!P2 FSEL R25, R25, R22, !P4 ;  /* 0x000000161919a208 */ /* 0x000fc40006000000 */
[C---:B------:R-:W-:Y:S01]  /*03e0*/  PRMT R30, R7.reuse, 0x7632, R30 ;  /* 0x00007632071e7816 */ /* 0x040fe2000000001e */
[----:B------:R-:W-:Y:S01]  /*03f0*/  IMAD.U32 R7, R7, 0x10000, RZ ;  /* 0x0001000007077824 */ /* 0x000fe200078e00ff */
[----:B------:R-:W-:Y:S02]  /*0400*/  @!P0 FSEL R24, R24, R21, !P3 ;  /* 0x0000001518188208 */ /* 0x000fe40005800000 */
[----:B------:R-:W-:Y:S02]  /*0410*/  FSEL R25, R25, +INF , !P1 ;  /* 0x7f80000019197808 */ /* 0x000fe40004800000 */
[----:B------:R-:W-:Y:S02]  /*0420*/  FSETP.GT.AND P0, PT, R20, +INF , PT ;  /* 0x7f8000001400780b */ /* 0x000fe40003f04000 */
[----:B------:R-:W-:Y:S02]  /*0430*/  FSEL R26, R24, +INF , !P1 ;  /* 0x7f800000181a7808 */ /* 0x000fe40004800000 */
[----:B------:R-:W-:-:S02]  /*0440*/  FSETP.NAN.AND P2, PT, R25, R25, PT ;  /* 0x000000191900720b */ /* 0x000fc40003f48000 */
[----:B------:R-:W-:Y:S02]  /*0450*/  FSEL R23, R20, +INF , !P0 ;  /* 0x7f80000014177808 */ /* 0x000fe40004000000 */
[----:B------:R-:W-:Y:S02]  /*0460*/  FSETP.NAN.AND P3, PT, R26, R26, PT ;  /* 0x0000001a1a00720b */ /* 0x000fe40003f68000 */
[----:B------:R-:W-:Y:S01]  /*0470*/  FSEL R28, R23, +INF , !P1 ;  /* 0x7f800000171c7808 */ /* 0x000fe20004800000 */
[----:B------:R-:W-:Y:S01]  /*0480*/  IMAD.U32 R23, R27, 0x10000, RZ ;  /* 0x000100001b177824 */ /* 0x000fe200078e00ff */
[----:B------:R-:W-:Y:S02]  /*0490*/  FSETP.GEU.AND P4, PT, R25, R6, PT ;  /* 0x000000061900720b */ /* 0x000fe40003f8e000 */
[----:B------:R-:W-:Y:S02]  /*04a0*/  FSETP.NAN.AND P0, PT, R28, R28, PT ;  /* 0x0000001c1c00720b */ /* 0x000fe40003f08000 */
[----:B------:R-:W-:-:S02]  /*04b0*/  FSETP.GEU.AND P5, PT, R26, R23, PT ;  /* 0x000000171a00720b */ /* 0x000fc40003fae000 */
[C---:B------:R-:W-:Y:S01]  /*04c0*/  PRMT R24, R11.reuse, 0x7632, R24 ;  /* 0x000076320b187816 */ /* 0x040fe20000000018 */
[----:B------:R-:W-:Y:S01]  /*04d0*/  IMAD.U32 R11, R11, 0x10000, RZ ;  /* 0x000100000b0b7824 */ /* 0x000fe200078e00ff */
[----:B------:R-:W-:Y:S02]  /*04e0*/  @!P2 FSEL R25, R25, R6, !P4 ;  /* 0x000000061919a208 */ /* 0x000fe40006000000 */
[----:B------:R-:W-:Y:S01]  /*04f0*/  FSETP.GT.AND P2, PT, R10, +INF , PT ;  /* 0x7f8000000a00780b */ /* 0x000fe20003f44000 */
[----:B------:R-:W-:Y:S01]  /*0500*/  IMAD.U32 R24, R24, 0x10000, RZ ;  /* 0x0001000018187824 */ /* 0x000fe200078e00ff */
[----:B------:R-:W-:Y:S02]  /*0510*/  @!P3 FSEL R26, R26, R23, !P5 ;  /* 0x000000171a1ab208 */ /* 0x000fe40006800000 */
[----:B------:R-:W-:Y:S02]  /*0520*/  FSEL R33, R25, +INF , !P1 ;  /* 0x7f80000019217808 */ /* 0x000fe40004800000 */
[----:B------:R-:W-:-:S02]  /*0530*/  FSEL R29, R10, +INF , !P2 ;  /* 0x7f8000000a1d7808 */ /* 0x000fc40005000000 */
[----:B------:R-:W-:Y:S02]  /*0540*/  FSETP.GEU.AND P3, PT, R28, R11, PT ;  /* 0x0000000b1c00720b */ /* 0x000fe40003f6e000 */
[----:B------:R-:W-:Y:S02]  /*0550*/  FSEL R26, R26, +INF , !P1 ;  /* 0x7f8000001a1a7808 */ /* 0x000fe40004800000 */
[----:B------:R-:W-:Y:S02]  /*0560*/  FSETP.NAN.AND P2, PT, R33, R33, PT ;  /* 0x000000212100720b */ /* 0x000fe40003f48000 */
[----:B------:R-:W-:Y:S02]  /*0570*/  FSEL R29, R29, +INF , !P1 ;  /* 0x7f8000001d1d7808 */ /* 0x000fe40004800000 */
[C---:B------:R-:W-:Y:S01]  /*0580*/  PRMT R27, R8.reuse, 0x7632, R27 ;  /* 0x00007632081b7816 */ /* 0x040fe2000000001b */
[----:B------:R-:W-:Y:S01]  /*0590*/  IMAD.U32 R8, R8, 0x10000, RZ ;  /* 0x0001000008087824 */ /* 0x000fe200078e00ff */
[----:B------:R-:W-:-:S02]  /*05a0*/  @!P0 FSEL R28, R28, R11, !P3 ;  /* 0x0000000b1c1c8208 */ /* 0x000fc40005800000 */
[----:B------:R-:W-:Y:S01]  /*05b0*/  FSETP.NAN.AND P3, PT, R26, R26, PT ;  /* 0x0000001a1a00720b */ /* 0x000fe20003f68000 */
[----:B------:R-:W-:Y:S01]  /*05c0*/  IMAD.U32 R25, R27, 0x10000, RZ ;  /* 0x000100001b197824 */ /* 0x000fe200078e00ff */
[----:B------:R-:W-:Y:S02]  /*05d0*/  FSETP.NAN.AND P4, PT, R29, R29, PT ;  /* 0x0000001d1d00720b */ /* 0x000fe40003f88000 */
[----:B------:R-:W-:Y:S02]  /*05e0*/  FSEL R28, R28, +INF , !P1 ;  /* 0x7f8000001c1c7808 */ /* 0x000fe40004800000 */
[----:B------:R-:W-:Y:S02]  /*05f0*/  FSETP.GEU.AND P6, PT, R33, R8, PT ;  /* 0x000000082100720b */ /* 0x000fe40003fce000 */
[----:B------:R-:W-:Y:S02]  /*0600*/  FSETP.NAN.AND P0, PT, R28, R28, PT ;  /* 0x0000001c1c00720b */ /* 0x000fe40003f08000 */
[----:B------:R-:W-:-:S02]  /*0610*/  FSETP.GEU.AND P5, PT, R26, R25, PT ;  /* 0x000000191a00720b */ /* 0x000fc40003fae000 */
[----:B------:R-:W-:Y:S02]  /*0620*/  @!P2 FSEL R33, R33, R8, !P6 ;  /* 0x000000082121a208 */ /* 0x000fe40007000000 */
[CC--:B------:R-:W-:Y:S02]  /*0630*/  FSETP.GEU.AND P2, PT, R29.reuse, R24.reuse, PT ;  /* 0x000000181d00720b */ /* 0x0c0fe40003f4e000 */
[----:B------:R-:W-:Y:S02]  /*0640*/  @!P3 FSEL R26, R26, R25, !P5 ;  /* 0x000000191a1ab208 */ /* 0x000fe40006800000 */
[----:B------:R-:W-:Y:S02]  /*0650*/  @!P4 FSEL R29, R29, R24, !P2 ;  /* 0x000000181d1dc208 */ /* 0x000fe40005000000 */
[----:B------:R-:W-:Y:S02]  /*0660*/  FSETP.GEU.AND P2, PT, R28, R7, PT ;  /* 0x000000071c00720b */ /* 0x000fe40003f4e000 */
[----:B------:R-:W-:-:S02]  /*0670*/  FSEL R33, R33, +INF , !P1 ;  /* 0x7f80000021217808 */ /* 0x000fc40004800000 */
[----:B------:R-:W-:Y:S01]  /*0680*/  FSEL R32, R26, +INF , !P1 ;  /* 0x7f8000001a207808 */ /* 0x000fe20004800000 */
[C---:B------:R-:W-:Y:S01]  /*0690*/  IMAD.U32 R26, R2.reuse, 0x10000, RZ ;  /* 0x00010000021a7824 */ /* 0x040fe200078e00ff */
[----:B------:R-:W-:Y:S01]  /*06a0*/  PRMT R27, R2, 0x7632, R27 ;  /* 0x00007632021b7816 */ /* 0x000fe2000000001b */
[----:B------:R-:W-:Y:S01]  /*06b0*/  IMAD.U32 R2, R30, 0x10000, RZ ;  /* 0x000100001e027824 */ /* 0x000fe200078e00ff */
[----:B------:R-:W-:Y:S02]  /*06c0*/  @!P0 FSEL R28, R28, R7, !P2 ;  /* 0x000000071c1c8208 */ /* 0x000fe40005000000 */
[----:B------:R-:W-:Y:S01]  /*06d0*/  FSETP.NAN.AND P3, PT, R33, R33, PT ;  /* 0x000000212100720b */ /* 0x000fe20003f68000 */
[----:B------:R-:W-:Y:S01]  /*06e0*/  IMAD.U32 R27, R27, 0x10000, RZ ;  /* 0x000100001b1b7824 */ /* 0x000fe200078e00ff */
[----:B------:R-:W-:Y:S02]  /*06f0*/  FSETP.NAN.AND P4, PT, R32, R32, PT ;  /* 0x000000202000720b */ /* 0x000fe40003f88000 */
[----:B------:R-:W-:-:S02]  /*0700*/  FSEL R29, R29, +INF , !P1 ;  /* 0x7f8000001d1d7808 */ /* 0x000fc40004800000 */
[----:B------:R-:W-:Y:S01]  /*0710*/  FSEL R31, R28, +INF , !P1 ;  /* 0x7f8000001c1f7808 */ /* 0x000fe20004800000 */
[----:B------:R-:W-:Y:S01]  /*0720*/  IMAD.U32 R28, R9, 0x10000, RZ ;  /* 0x00010000091c7824 */ /* 0x000fe200078e00ff */
[----:B------:R-:W-:Y:S02]  /*0730*/  FSETP.NAN.AND P2, PT, R29, R29, PT ;  /* 0x0000001d1d00720b */ /* 0x000fe40003f48000 */
[----:B------:R-:W-:Y:S02]  /*0740*/  FSETP.NAN.AND P0, PT, R31, R31, PT ;  /* 0x0000001f1f00720b */ /* 0x000fe40003f08000 */
[CC--:B------:R-:W-:Y:S02]  /*0750*/  FSETP.GEU.AND P5, PT, R33.reuse, R26.reuse, PT ;  /* 0x0000001a2100720b */ /* 0x0c0fe40003fae000 */
[----:B------:R-:W-:Y:S02]  /*0760*/  FSETP.GEU.AND P6, PT, R32, R27, PT ;  /* 0x0000001b2000720b */ /* 0x000fe40003fce000 */
[----:B------:R-:W-:-:S02]  /*0770*/  @!P3 FSEL R33, R33, R26, !P5 ;  /* 0x0000001a2121b208 */ /* 0x000fc40006800000 */
[----:B------:R-:W-:Y:S02]  /*0780*/  @!P4 FSEL R32, R32, R27, !P6 ;  /* 0x0000001b2020c208 */ /* 0x000fe40007000000 */
[----:B------:R-:W-:Y:S02]  /*0790*/  FSETP.GEU.AND P3, PT, R29, R2, PT ;  /* 0x000000021d00720b */ /* 0x000fe40003f6e000 */
[----:B------:R-:W-:Y:S02]  /*07a0*/  FSETP.GEU.AND P4, PT, R31, R28, PT ;  /* 0x0000001c1f00720b */ /* 0x000fe40003f8e000 */
[----:B------:R-:W-:Y:S02]  /*07b0*/  FSEL R30, R33, +INF , !P1 ;  /* 0x7f800000211e7808 */ /* 0x000fe40004800000 */
[----:B------:R-:W-:Y:S02]  /*07c0*/  FSEL R32, R32, +INF , !P1 ;  /* 0x7f80000020207808 */ /* 0x000fe40004800000 */
[----:B------:R-:W-:-:S02]  /*07d0*/  @!P2 FSEL R29, R29, R2, !P3 ;  /* 0x000000021d1da208 */ /* 0x000fc40005800000 */
[----:B------:R-:W-:Y:S01]  /*07e0*/  PRMT R34, R9, 0x7632, R34 ;  /* 0x0000763209227816 */ /* 0x000fe20000000022 */
[C---:B------:R-:W-:Y:S01]  /*07f0*/  IMAD.U32 R9, R4.reuse, 0x10000, RZ ;  /* 0x0001000004097824 */ /* 0x040fe200078e00ff */
[----:B------:R-:W-:Y:S02]  /*0800*/  @!P0 FSEL R31, R31, R28, !P4 ;  /* 0x0000001c1f1f8208 */ /* 0x000fe40006000000 */
[----:B------:R-:W-:Y:S01]  /*0810*/  PRMT R33, R4, 0x7632, R33 ;  /* 0x0000763204217816 */ /* 0x000fe20000000021 */
[----:B------:R-:W-:Y:S01]  /*0820*/  IMAD.U32 R4, R34, 0x10000, RZ ;  /* 0x0001000022047824 */ /* 0x000fe200078e00ff */
[----:B------:R-:W-:Y:S02]  /*0830*/  FSETP.NAN.AND P2, PT, R30, R30, PT ;  /* 0x0000001e1e00720b */ /* 0x000fe40003f48000 */
[----:B------:R-:W-:Y:S02]  /*0840*/  FSETP.NAN.AND P4, PT, R32, R32, PT ;  /* 0x000000202000720b */ /* 0x000fe40003f88000 */
[----:B------:R-:W-:Y:S01]  /*0850*/  FSEL R35, R29, +INF , !P1 ;  /* 0x7f8000001d237808 */ /* 0x000fe20004800000 */
[----:B------:R-:W-:Y:S01]  /*0860*/  IMAD.U32 R29, R33, 0x10000, RZ ;  /* 0x00010000211d7824 */ /* 0x000fe200078e00ff */
[----:B------:R-:W-:Y:S01]  /*0870*/  FSEL R34, R31, +INF , !P1 ;  /* 0x7f8000001f227808 */ /* 0x000fe20004800000 */
[----:B------:R-:W-:Y:S01]  /*0880*/  IMAD.U32 R31, R3, 0x10000, RZ ;  /* 0x00010000031f7824 */ /* 0x000fe200078e00ff */
[----:B------:R-:W-:-:S02]  /*0890*/  FSETP.NAN.AND P3, PT, R35, R35, PT ;  /* 0x000000232300720b */ /* 0x000fc40003f68000 */
[----:B------:R-:W-:Y:S02]  /*08a0*/  FSETP.GEU.AND P6, PT, R30, R9, PT ;  /* 0x000000091e00720b */ /* 0x000fe40003fce000 */
[----:B------:R-:W-:Y:S02]  /*08b0*/  FSETP.NAN.AND P0, PT, R34, R34, PT ;  /* 0x000000222200720b */ /* 0x000fe40003f08000 */
[----:B------:R-:W-:Y:S02]  /*08c0*/  FSETP.GEU.AND P5, PT, R32, R29, PT ;  /* 0x0000001d2000720b */ /* 0x000fe40003fae000 */
[----:B------:R-:W-:Y:S02]  /*08d0*/  @!P2 FSEL R30, R30, R9, !P6 ;  /* 0x000000091e1ea208 */ /* 0x000fe40007000000 */
[----:B------:R-:W-:Y:S02]  /*08e0*/  @!P4 FSEL R32, R32, R29, !P5 ;  /* 0x0000001d2020c208 */ /* 0x000fe40006800000 */
[----:B------:R-:W-:-:S02]  /*08f0*/  FSETP.GEU.AND P2, PT, R35, R4, PT ;  /* 0x000000042300720b */ /* 0x000fc40003f4e000 */
[----:B------:R-:W-:Y:S02]  /*0900*/  FSEL R30, R30, +INF , !P1 ;  /* 0x7f8000001e1e7808 */ /* 0x000fe40004800000 */
[----:B------:R-:W-:Y:S01]  /*0910*/  FSEL R33, R32, +INF , !P1 ;  /* 0x7f80000020217808 */ /* 0x000fe20004800000 */
[----:B------:R-:W-:Y:S01]  /*0920*/  IMAD.U32 R32, R5, 0x10000, RZ ;  /* 0x0001000005207824 */ /* 0x000fe200078e00ff */
[----:B------:R-:W-:Y:S02]  /*0930*/  FSETP.GEU.AND P4, PT, R34, R31, PT ;  /* 0x0000001f2200720b */ /* 0x000fe40003f8e000 */
[----:B------:R-:W-:Y:S02]  /*0940*/  @!P3 FSEL R35, R35, R4, !P2 ;  /* 0x000000042323b208 */ /* 0x000fe40005000000 */
[----:B------:R-:W-:Y:S02]  /*0950*/  FSETP.GEU.AND P5, PT, R30, R33, PT ;  /* 0x000000211e00720b */ /* 0x000fe40003fae000 */
[----:B------:R-:W-:-:S02]  /*0960*/  @!P0 FSEL R34, R34, R31, !P4 ;  /* 0x0000001f22228208 */ /* 0x000fc40006000000 */
[----:B------:R-:W-:Y:S02]  /*0970*/  FSEL R36, R35, +INF , !P1 ;  /* 0x7f80000023247808 */ /* 0x000fe40004800000 */
[----:B------:R-:W-:Y:S02]  /*0980*/  PRMT R3, R3, 0x7632, R3 ;  /* 0x0000763203037816 */ /* 0x000fe40000000003 */
[----:B------:R-:W-:Y:S02]  /*0990*/  FSEL R35, R34, +INF , !P1 ;  /* 0x7f80000022237808 */ /* 0x000fe40004800000 */
[----:B------:R-:W-:Y:S01]  /*09a0*/  FSETP.NAN.AND P0, PT, R36, R36, PT ;  /* 0x000000242400720b */ /* 0x000fe20003f08000 */
[----:B------:R-:W-:Y:S01]  /*09b0*/  IMAD.U32 R3, R3, 0x10000, RZ ;  /* 0x0001000003037824 */ /* 0x000fe200078e00ff */
[----:B------:R-:W-:Y:S02]  /*09c0*/  FSETP.NAN.AND P3, PT, R30, R30, PT ;  /* 0x0000001e1e00720b */ /* 0x000fe40003f68000 */
[----:B------:R-:W-:-:S02]  /*09d0*/  FSETP.NAN.AND P2, PT, R35, R35, PT ;  /* 0x000000232300720b */ /* 0x000fc40003f48000 */
[----:B------:R-:W-:Y:S02]  /*09e0*/  @P5 FSEL R30, R30, R33, P3 ;  /* 0x000000211e1e5208 */ /* 0x000fe40001800000 */
[CC--:B------:R-:W-:Y:S02]  /*09f0*/  FSETP.GEU.AND P3, PT, R36.reuse, R3.reuse, PT ;  /* 0x000000032400720b */ /* 0x0c0fe40003f6e000 */
[-C--:B------:R-:W-:Y:S02]  /*0a00*/  FSETP.GEU.AND P4, PT, R35, R32.reuse, PT ;  /* 0x000000202300720b */ /* 0x080fe40003f8e000 */
[----:B------:R-:W-:Y:S02]  /*0a10*/  PRMT R5, R5, 0x7632, R5 ;  /* 0x0000763205057816 */ /* 0x000fe40000000005 */
[----:B------:R-:W-:Y:S02]  /*0a20*/  @!P0 FSEL R36, R36, R3, !P3 ;  /* 0x0000000324248208 */ /* 0x000fe40005800000 */
[----:B------:R-:W-:Y:S01]  /*0a30*/  FSETP.GEU.AND P5, PT, R10, -INF , PT ;  /* 0xff8000000a00780b */ /* 0x000fe20003fae000 */
[----:B------:R-:W-:Y:S01]  /*0a40*/  IMAD.U32 R5, R5, 0x10000, RZ ;  /* 0x0001000005057824 */ /* 0x000fe200078e00ff */
[----:B------:R-:W-:-:S02]  /*0a50*/  @!P2 FSEL R35, R35, R32, !P4 ;  /* 0x000000202323a208 */ /* 0x000fc40006000000 */
[----:B------:R-:W-:Y:S02]  /*0a60*/  FSEL R36, R36, +INF , !P1 ;  /* 0x7f80000024247808 */ /* 0x000fe40004800000 */
[----:B------:R-:W-:Y:S02]  /*0a70*/  FSEL R35, R35, +INF , !P1 ;  /* 0x7f80000023237808 */ /* 0x000fe40004800000 */
[----:B------:R-:W-:Y:S02]  /*0a80*/  FSETP.NAN.AND P0, PT, R36, R36, PT ;  /* 0x000000242400720b */ /* 0x000fe40003f08000 */
[----:B------:R-:W-:Y:S02]  /*0a90*/  FSETP.GEU.AND P4, PT, R30, R35, PT ;  /* 0x000000231e00720b */ /* 0x000fe40003f8e000 */
[----:B------:R-:W-:Y:S02]  /*0aa0*/  FSETP.GEU.AND P3, PT, R36, R5, PT ;  /* 0x000000052400720b */ /* 0x000fe40003f6e000 */
[----:B------:R-:W-:-:S02]  /*0ab0*/  FSETP.NAN.AND P2, PT, R30, R30, PT ;  /* 0x0000001e1e00720b */ /* 0x000fc40003f48000 */
[----:B------:R-:W-:-:S05]  /*0ac0*/  FSEL R10, R10, -INF , P5 ;  /* 0xff8000000a0a7808 */ /* 0x000fca0002800000 */
[----:B------:R-:W-:Y:S02]  /*0ad0*/  @!P0 FSEL R36, R36, R5, !P3 ;  /* 0x0000000524248208 */ /* 0x000fe40005800000 */
[----:B------:R-:W-:Y:S02]  /*0ae0*/  @P4 FSEL R30, R30, R35, P2 ;  /* 0x000000231e1e4208 */ /* 0x000fe40001000000 */
[----:B------:R-:W-:Y:S02]  /*0af0*/  FSEL R33, R36, +INF , !P1 ;  /* 0x7f80000024217808 */ /* 0x000fe40004800000 */
[C---:B------:R-:W-:Y:S02]  /*0b00*/  FSETP.NAN.AND P0, PT, R30.reuse, R30, PT ;  /* 0x0000001e1e00720b */ /* 0x040fe40003f08000 */
[----:B------:R-:W-:Y:S02]  /*0b10*/  FSETP.GEU.AND P3, PT, R30, R33, PT ;  /* 0x000000211e00720b */ /* 0x000fe40003f6e000 */
[----:B------:R-:W-:-:S02]  /*0b20*/  FSETP.GEU.AND P2, PT, R18, -INF , PT ;  /* 0xff8000001200780b */ /* 0x000fc40003f4e000 */
[----:B------:R-:W-:Y:S02]  /*0b30*/  FSETP.GEU.AND P4, PT, R20, -INF , PT ;  /* 0xff8000001400780b */ /* 0x000fe40003f8e000 */
[----:B------:R-:W-:Y:S02]  /*0b40*/  FSEL R18, R18, -INF , P2 ;  /* 0xff80000012127808 */ /* 0x000fe40001000000 */
[----:B------:R-:W-:-:S04]  /*0b50*/  FSEL R20, R20, -INF , P4 ;  /* 0xff80000014147808 */ /* 0x000fc80002000000 */
[----:B------:R-:W-:Y:S02]  /*0b60*/  FSEL R20, R20, -INF , !P1 ;  /* 0xff80000014147808 */ /* 0x000fe40004800000 */
[----:B------:R-:W-:Y:S02]  /*0b70*/  @P3 FSEL R30, R30, R33, P0 ;  /* 0x000000211e1e3208 */ /* 0x000fe40000000000 */
[C---:B------:R-:W-:Y:S02]  /*0b80*/  FSETP.GEU.AND P0, PT, R19.reuse, -INF , PT ;  /* 0xff8000001300780b */ /* 0x040fe40003f0e000 */
[----:B------:R-:W-:Y:S02]  /*0b90*/  FSEL R33, R18, -INF , !P1 ;  /* 0xff80000012217808 */ /* 0x000fe40004800000 */
[----:B------:R-:W-:Y:S02]  /*0ba0*/  FSEL R18, R19, -INF , P0 ;  /* 0xff80000013127808 */ /* 0x000fe40000000000 */
[----:B------:R-:W0:Y:S01]  /*0bb0*/  SHFL.BFLY PT, R19, R30, 0x10, 0x1f ;  /* 0x0e001f001e137f89 */ /* 0x000e2200000e0000 */
[----:B------:R-:W-:-:S02]  /*0bc0*/  FSETP.NAN.AND P2, PT, R33, R33, PT ;  /* 0x000000212100720b */ /* 0x000fc40003f48000 */
[----:B------:R-:W-:Y:S02]  /*0bd0*/  FSEL R18, R18, -INF , !P1 ;  /* 0xff80000012127808 */ /* 0x000fe40004800000 */
[----:B------:R-:W-:Y:S02]  /*0be0*/  FSETP.GT.AND P3, PT, R33, R22, PT ;  /* 0x000000162100720b */ /* 0x000fe40003f64000 */
[----:B------:R-:W-:Y:S02]  /*0bf0*/  FSETP.NAN.AND P0, PT, R18, R18, PT ;  /* 0x000000121200720b */ /* 0x000fe40003f08000 */
[----:B------:R-:W-:-:S05]  /*0c00*/  FSETP.NAN.AND P4, PT, R30, R30, PT ;  /* 0x0000001e1e00720b */ /* 0x000fca0003f88000 */
[----:B------:R-:W-:Y:S02]  /*0c10*/  @!P2 FSEL R33, R33, R22, P3 ;  /* 0x000000162121a208 */ /* 0x000fe40001800000 */
[-C--:B------:R-:W-:Y:S02]  /*0c20*/  FSETP.GT.AND P2, PT, R18, R21.reuse, PT ;  /* 0x000000151200720b */ /* 0x080fe40003f44000 */
[----:B------:R-:W-:Y:S02]  /*0c30*/  FSETP.NAN.AND P3, PT, R20, R20, PT ;  /* 0x000000141400720b */ /* 0x000fe40003f68000 */
[----:B------:R-:W-:Y:S02]  /*0c40*/  @!P0 FSEL R18, R18, R21, P2 ;  /* 0x0000001512128208 */ /* 0x000fe40001000000 */
[----:B------:R-:W-:Y:S02]  /*0c50*/  FSEL R33, R33, -INF , !P1 ;  /* 0xff80000021217808 */ /* 0x000fe40004800000 */
[----:B0-----:R-:W-:-:S02]  /*0c60*/  FSETP.GEU.AND P0, PT, R30, R19, PT ;  /* 0x000000131e00720b */ /* 0x001fc40003f0e000 */
[----:B------:R-:W-:Y:S02]  /*0c70*/  FSEL R18, R18, -INF , !P1 ;  /* 0xff80000012127808 */ /* 0x000fe40004800000 */
[----:B------:R-:W-:Y:S02]  /*0c80*/  @!P4 FSEL R30, R30, R19, !P0 ;  /* 0x000000131e1ec208 */ /* 0x000fe40004000000 */
[----:B------:R-:W-:Y:S02]  /*0c90*/  FSETP.NAN.AND P0, PT, R33, R33, PT ;  /* 0x000000212100720b */ /* 0x000fe40003f08000 */
[----:B------:R-:W-:Y:S01]  /*0ca0*/  FSETP.NAN.AND P2, PT, R18, R18, PT ;  /* 0x000000121200720b */ /* 0x000fe20003f48000 */
[----:B------:R-:W0:Y:S01]  /*0cb0*/  SHFL.BFLY PT, R19, R30, 0x8, 0x1f ;  /* 0x0d001f001e137f89 */ /* 0x000e2200000e0000 */
[----:B------:R-:W-:-:S04]  /*0cc0*/  FSETP.GT.AND P4, PT, R20, R11, PT ;  /* 0x0000000b1400720b */ /* 0x000fc80003f84000 */
[----:B------:R-:W-:Y:S02]  /*0cd0*/  @!P3 FSEL R20, R20, R11, P4 ;  /* 0x0000000b1414b208 */ /* 0x000fe40002000000 */
[CC--:B------:R-:W-:Y:S02]  /*0ce0*/  FSETP.GT.AND P3, PT, R33.reuse, R6.reuse, PT ;  /* 0x000000062100720b */ /* 0x0c0fe40003f64000 */
[----:B------:R-:W-:Y:S02]  /*0cf0*/  FSEL R11, R10, -INF , !P1 ;  /* 0xff8000000a0b7808 */ /* 0x000fe40004800000 */
[----:B------:R-:W-:Y:S02]  /*0d00*/  FSETP.GT.AND P4, PT, R18, R23, PT ;  /* 0x000000171200720b */ /* 0x000fe40003f84000 */
[----:B------:R-:W-:Y:S02]  /*0d10*/  FSEL R20, R20, -INF , !P1 ;  /* 0xff80000014147808 */ /* 0x000fe40004800000 */
[----:B------:R-:W-:-:S02]  /*0d20*/  @!P0 FSEL R33, R33, R6, P3 ;  /* 0x0000000621218208 */ /* 0x000fc40001800000 */
[----:B------:R-:W-:Y:S02]  /*0d30*/  FSETP.NAN.AND P3, PT, R11, R11, PT ;  /* 0x0000000b0b00720b */ /* 0x000fe40003f68000 */
[----:B------:R-:W-:Y:S02]  /*0d40*/  @!P2 FSEL R18, R18, R23, P4 ;  /* 0x000000171212a208 */ /* 0x000fe40002000000 */
[----:B------:R-:W-:Y:S02]  /*0d50*/  FSETP.NAN.AND P5, PT, R20, R20, PT ;  /* 0x000000141400720b */ /* 0x000fe40003fa8000 */
[----:B------:R-:W-:Y:S02]  /*0d60*/  FSEL R33, R33, -INF , !P1 ;  /* 0xff80000021217808 */ /* 0x000fe40004800000 */
[----:B------:R-:W-:Y:S02]  /*0d70*/  FSEL R18, R18, -INF , !P1 ;  /* 0xff80000012127808 */ /* 0x000fe40004800000 */
[----:B------:R-:W-:-:S02]  /*0d80*/  FSETP.NAN.AND P2, PT, R33, R33, PT ;  /* 0x000000212100720b */ /* 0x000fc40003f48000 */
[----:B------:R-:W-:Y:S02]  /*0d90*/  FSETP.NAN.AND P0, PT, R18, R18, PT ;  /* 0x000000121200720b */ /* 0x000fe40003f08000 */
[CC--:B------:R-:W-:Y:S02]  /*0da0*/  FSETP.GT.AND P4, PT, R11.reuse, R24.reuse, PT ;  /* 0x000000180b00720b */ /* 0x0c0fe40003f84000 */
[----:B------:R-:W-:Y:S02]  /*0db0*/  FSETP.GT.AND P6, PT, R20, R7, PT ;  /* 0x000000071400720b */ /* 0x000fe40003fc4000 */
[----:B------:R-:W-:Y:S02]  /*0dc0*/  @!P3 FSEL R11, R11, R24, P4 ;  /* 0x000000180b0bb208 */ /* 0x000fe40002000000 */
[----:B0-----:R-:W-:Y:S02]  /*0dd0*/  FSETP.GEU.AND P3, PT, R30, R19, PT ;  /* 0x000000131e00720b */ /* 0x001fe40003f6e000 */
[----:B------:R-:W-:-:S02]  /*0de0*/  @!P5 FSEL R20, R20, R7, P6 ;  /* 0x000000071414d208 */ /* 0x000fc40003000000 */
[-C--:B------:R-:W-:Y:S02]  /*0df0*/  FSETP.GT.AND P5, PT, R33, R8.reuse, PT ;  /* 0x000000082100720b */ /* 0x080fe40003fa4000 */
[----:B------:R-:W-:Y:S02]  /*0e00*/  FSEL R11, R11, -INF , !P1 ;  /* 0xff8000000b0b7808 */ /* 0x000fe40004800000 */
[----:B------:R-:W-:Y:S02]  /*0e10*/  FSETP.GT.AND P4, PT, R18, R25, PT ;  /* 0x000000191200720b */ /* 0x000fe40003f84000 */
[----:B------:R-:W-:Y:S02]  /*0e20*/  FSEL R7, R20, -INF , !P1 ;  /* 0xff80000014077808 */ /* 0x000fe40004800000 */
[----:B------:R-:W-:Y:S02]  /*0e30*/  @!P2 FSEL R33, R33, R8, P5 ;  /* 0x000000082121a208 */ /* 0x000fe40002800000 */
[----:B------:R-:W-:-:S02]  /*0e40*/  FSETP.NAN.AND P2, PT, R11, R11, PT ;  /* 0x0000000b0b00720b */ /* 0x000fc40003f48000 */
[----:B------:R-:W-:Y:S02]  /*0e50*/  @!P0 FSEL R18, R18, R25, P4 ;  /* 0x0000001912128208 */ /* 0x000fe40002000000 */
[----:B------:R-:W-:Y:S02]  /*0e60*/  FSETP.NAN.AND P0, PT, R7, R7, PT ;  /* 0x000000070700720b */ /* 0x000fe40003f08000 */
[----:B------:R-:W-:Y:S02]  /*0e70*/  FSETP.NAN.AND P4, PT, R30, R30, PT ;  /* 0x0000001e1e00720b */ /* 0x000fe40003f88000 */
[----:B------:R-:W-:Y:S02]  /*0e80*/  FSEL R33, R33, -INF , !P1 ;  /* 0xff80000021217808 */ /* 0x000fe40004800000 */
[----:B------:R-:W-:Y:S02]  /*0e90*/  FSEL R18, R18, -INF , !P1 ;  /* 0xff80000012127808 */ /* 0x000fe40004800000 */
[----:B------:R-:W-:-:S02]  /*0ea0*/  @P3 FSEL R30, R30, R19, P4 ;  /* 0x000000131e1e3208 */ /* 0x000fc40002000000 */
[----:B------:R-:W-:Y:S02]  /*0eb0*/  FSETP.NAN.AND P3, PT, R33, R33, PT ;  /* 0x000000212100720b */ /* 0x000fe40003f68000 */
[----:B------:R-:W-:Y:S01]  /*0ec0*/  FSETP.NAN.AND P4, PT, R18, R18, PT ;  /* 0x000000121200720b */ /* 0x000fe20003f88000 */
[----:B------:R-:W0:Y:S01]  /*0ed0*/  SHFL.BFLY PT, R19, R30, 0x4, 0x1f ;  /* 0x0c801f001e137f89 */ /* 0x000e2200000e0000 */
[----:B------:R-:W-:Y:S02]  /*0ee0*/  FSETP.GT.AND P5, PT, R11, R2, PT ;  /* 0x000000020b00720b */ /* 0x000fe40003fa4000 */
[----:B------:R-:W-:Y:S02]  /*0ef0*/  FSETP.GT.AND P6, PT, R7, R28, PT ;  /* 0x0000001c0700720b */ /* 0x000fe40003fc4000 */
[----:B------:R-:W-:Y:S02]  /*0f00*/  @!P2 FSEL R11, R11, R2, P5 ;  /* 0x000000020b0ba208 */ /* 0x000fe40002800000 */
[----:B------:R-:W-:-:S02]  /*0f10*/  @!P0 FSEL R7, R7, R28, P6 ;  /* 0x0000001c07078208 */ /* 0x000fc40003000000 */
[-C--:B------:R-:W-:Y:S02]  /*0f20*/  FSETP.GT.AND P0, PT, R33, R26.reuse, PT ;  /* 0x0000001a2100720b */ /* 0x080fe40003f04000 */
[----:B------:R-:W-:Y:S02]  /*0f30*/  FSEL R11, R11, -INF , !P1 ;  /* 0xff8000000b0b7808 */ /* 0x000fe40004800000 */
[C---:B------:R-:W-:Y:S02]  /*0f40*/  FSETP.GT.AND P2, PT, R18.reuse, R27, PT ;  /* 0x0000001b1200720b */ /* 0x040fe40003f44000 */
[----:B------:R-:W-:Y:S02]  /*0f50*/  @!P3 FSEL R33, R33, R26, P0 ;  /* 0x0000001a2121b208 */ /* 0x000fe40000000000 */
[----:B------:R-:W-:Y:S02]  /*0f60*/  FSETP.NAN.AND P3, PT, R11, R11, PT ;  /* 0x0000000b0b00720b */ /* 0x000fe40003f68000 */
[----:B------:R-:W-:-:S02]  /*0f70*/  @!P4 FSEL R18, R18, R27, P2 ;  /* 0x0000001b1212c208 */ /* 0x000fc40001000000 */
[----:B------:R-:W-:Y:S02]  /*0f80*/  FSEL R2, R7, -INF , !P1 ;  /* 0xff80000007027808 */ /* 0x000fe40004800000 */
[----:B------:R-:W-:Y:S02]  /*0f90*/  FSEL R18, R18, -INF , !P1 ;  /* 0xff80000012127808 */ /* 0x000fe40004800000 */
[----:B------:R-:W-:Y:S02]  /*0fa0*/  FSETP.NAN.AND P5, PT, R2, R2, PT ;  /* 0x000000020200720b */ /* 0x000fe40003fa8000 */
[----:B------:R-:W-:Y:S02]  /*0fb0*/  FSEL R6, R33, -INF , !P1 ;  /* 0xff80000021067808 */ /* 0x000fe40004800000 */
[----:B------:R-:W-:Y:S02]  /*0fc0*/  FSETP.GT.AND P4, PT, R11, R4, PT ;  /* 0x000000040b00720b */ /* 0x000fe40003f84000 */
[----:B------:R-:W-:-:S02]  /*0fd0*/  FSETP.NAN.AND P0, PT, R18, R18, PT ;  /* 0x000000121200720b */ /* 0x000fc40003f08000 */
[----:B------:R-:W-:Y:S02]  /*0fe0*/  FSETP.NAN.AND P2, PT, R6, R6, PT ;  /* 0x000000060600720b */ /* 0x000fe40003f48000 */
[----:B------:R-:W-:Y:S02]  /*0ff0*/  @!P3 FSEL R11, R11, R4, P4 ;  /* 0x000000040b0bb208 */ /* 0x000fe40002000000 */
[----:B0-----:R-:W-:Y:S02]  /*1000*/  FSETP.GEU.AND P3, PT, R30, R19, PT ;  /* 0x000000131e00720b */ /* 0x001fe40003f6e000 */
[----:B------:R-:W-:Y:S02]  /*1010*/  FSETP.GT.AND P6, PT, R2, R31, PT ;  /* 0x0000001f0200720b */ /* 0x000fe40003fc4000 */
[----:B------:R-:W-:Y:S02]  /*1020*/  FSETP.GT.AND P4, PT, R18, R29, PT ;  /* 0x0000001d1200720b */ /* 0x000fe40003f84000 */
[----:B------:R-:W-:-:S02]  /*1030*/  @!P5 FSEL R2, R2, R31, P6 ;  /* 0x0000001f0202d208 */ /* 0x000fc40003000000 */
[----:B------:R-:W-:Y:S02]  /*1040*/  FSETP.GT.AND P5, PT, R6, R9, PT ;  /* 0x000000090600720b */ /* 0x000fe40003fa4000 */
[----:B------:R-:W-:Y:S02]  /*1050*/  FSEL R4, R11, -INF , !P1 ;  /* 0xff8000000b047808 */ /* 0x000fe40004800000 */
[----:B------:R-:W-:Y:S02]  /*1060*/  @!P0 FSEL R18, R18, R29, P4 ;  /* 0x0000001d12128208 */ /* 0x000fe40002000000 */
[----:B------:R-:W-:Y:S02]  /*1070*/  FSETP.NAN.AND P4, PT, R30, R30, PT ;  /* 0x0000001e1e00720b */ /* 0x000fe40003f88000 */
[----:B------:R-:W-:Y:S02]  /*1080*/  @!P2 FSEL R6, R6, R9, P5 ;  /* 0x000000090606a208 */ /* 0x000fe40002800000 */
[----:B------:R-:W-:-:S02]  /*1090*/  FSETP.NAN.AND P2, PT, R4, R4, PT ;  /* 0x000000040400720b */ /* 0x000fc40003f48000 */
[----:B------:R-:W-:Y:S02]  /*10a0*/  FSEL R7, R2, -INF , !P1 ;  /* 0xff80000002077808 */ /* 0x000fe40004800000 */
[----:B------:R-:W-:Y:S02]  /*10b0*/  @P3 FSEL R30, R30, R19, P4 ;  /* 0x000000131e1e3208 */ /* 0x000fe40002000000 */
[----:B------:R-:W-:Y:S02]  /*10c0*/  FSEL R2, R6, -INF , !P1 ;  /* 0xff80000006027808 */ /* 0x000fe40004800000 */
[----:B------:R-:W-:Y:S01]  /*10d0*/  FSEL R11, R18, -INF , !P1 ;  /* 0xff800000120b7808 */ /* 0x000fe20004800000 */
[----:B------:R-:W0:Y:S01]  /*10e0*/  SHFL.BFLY PT, R9, R30, 0x2, 0x1f ;  /* 0x0c401f001e097f89 */ /* 0x000e2200000e0000 */
[----:B------:R-:W-:Y:S02]  /*10f0*/  FSETP.NAN.AND P0, PT, R7, R7, PT ;  /* 0x000000070700720b */ /* 0x000fe40003f08000 */
[----:B------:R-:W-:-:S02]  /*1100*/  FSETP.GT.AND P4, PT, R4, R3, PT ;  /* 0x000000030400720b */ /* 0x000fc40003f84000 */
[----:B------:R-:W-:Y:S02]  /*1110*/  FSETP.GT.AND P3, PT, R2, R11, PT ;  /* 0x0000000b0200720b */ /* 0x000fe40003f64000 */
[----:B------:R-:W-:Y:S02]  /*1120*/  @!P2 FSEL R4, R4, R3, P4 ;  /* 0x000000030404a208 */ /* 0x000fe40002000000 */
[C---:B------:R-:W-:Y:S02]  /*1130*/  FSETP.GT.AND P2, PT, R7.reuse, R32, PT ;  /* 0x000000200700720b */ /* 0x040fe40003f44000 */
[----:B------:R-:W-:Y:S02]  /*1140*/  FSEL R4, R4, -INF , !P1 ;  /* 0xff80000004047808 */ /* 0x000fe40004800000 */
[----:B------:R-:W-:Y:S02]  /*1150*/  FSETP.NAN.AND P4, PT, R2, R2, PT ;  /* 0x000000020200720b */ /* 0x000fe40003f88000 */
[----:B------:R-:W-:-:S02]  /*1160*/  @!P0 FSEL R7, R7, R32, P2 ;  /* 0x0000002007078208 */ /* 0x000fc40001000000 */
[----:B------:R-:W-:Y:S02]  /*1170*/  FSETP.NAN.AND P0, PT, R4, R4, PT ;  /* 0x000000040400720b */ /* 0x000fe40003f08000 */
[----:B------:R-:W-:Y:S02]  /*1180*/  @!P3 FSEL R2, R2, R11, P4 ;  /* 0x0000000b0202b208 */ /* 0x000fe40002000000 */
[----:B------:R-:W-:Y:S02]  /*1190*/  FSEL R7, R7, -INF , !P1 ;  /* 0xff80000007077808 */ /* 0x000fe40004800000 */
[----:B------:R-:W-:Y:S02]  /*11a0*/  FSETP.GT.AND P2, PT, R4, R5, PT ;  /* 0x000000050400720b */ /* 0x000fe40003f44000 */
[----:B------:R-:W-:Y:S02]  /*11b0*/  FSETP.GT.AND P3, PT, R2, R7, PT ;  /* 0x000000070200720b */ /* 0x000fe40003f64000 */
[----:B0-----:R-:W-:-:S03]  /*11c0*/  FSETP.GEU.AND P4, PT, R30, R9, PT ;  /* 0x000000091e00720b */ /* 0x001fc60003f8e000 */
[----:B------:R-:W-:Y:S02]  /*11d0*/  @!P0 FSEL R4, R4, R5, P2 ;  /* 0x0000000504048208 */ /* 0x000fe40001000000 */
[----:B------:R-:W-:Y:S02]  /*11e0*/  FSETP.NAN.AND P0, PT, R2, R2, PT ;  /* 0x000000020200720b */ /* 0x000fe40003f08000 */
[----:B------:R-:W-:Y:S02]  /*11f0*/  FSEL R5, R4, -INF , !P1 ;  /* 0xff80000004057808 */ /* 0x000fe40004800000 */
[----:B------:R-:W-:Y:S02]  /*1200*/  SHF.R.U32.HI R4, RZ, 0x3, R13 ;  /* 0x00000003ff047819 */ /* 0x000fe4000001160d */
[----:B------:R-:W-:Y:S02]  /*1210*/  @!P3 FSEL R2, R2, R7, P0 ;  /* 0x000000070202b208 */ /* 0x000fe40000000000 */
[----:B------:R-:W-:-:S02]  /*1220*/  FSETP.NAN.AND P0, PT, R30, R30, PT ;  /* 0x0000001e1e00720b */ /* 0x000fc40003f08000 */
[----:B------:R-:W-:Y:S02]  /*1230*/  FSETP.GT.AND P2, PT, R2, R5, PT ;  /* 0x000000050200720b */ /* 0x000fe40003f44000 */
[----:B------:R-:W-:Y:S02]  /*1240*/  @P4 FSEL R30, R30, R9, P0 ;  /* 0x000000091e1e4208 */ /* 0x000fe40000000000 */
[C---:B------:R-:W-:Y:S02]  /*1250*/  FSETP.NAN.AND P0, PT, R2.reuse, R2, PT ;  /* 0x000000020200720b */ /* 0x040fe40003f08000 */
[----:B------:R-:W-:Y:S01]  /*1260*/  ISETP.GE.AND P3, PT, R13, 0x8, PT ;  /* 0x000000080d00780c */ /* 0x000fe20003f66270 */
[----:B------:R-:W0:Y:S06]  /*1270*/  SHFL.BFLY PT, R3, R30, 0x1, 0x1f ;  /* 0x0c201f001e037f89 */ /* 0x000e2c00000e0000 */
[----:B------:R-:W-:Y:S01]  /*1280*/  @!P2 FSEL R2, R2, R5, P0 ;  /* 0x000000050202a208 */ /* 0x000fe20000000000 */
[----:B------:R-:W-:Y:S01]  /*1290*/  IMAD.SHL.U32 R5, R17, 0x10, RZ ;  /* 0x0000001011057824 */ /* 0x000fe200078e00ff */
[----:B------:R-:W-:-:S02]  /*12a0*/  LOP3.LUT P2, RZ, R13, 0x1f, RZ, 0xc0, !PT ;  /* 0x0000001f0dff7812 */ /* 0x000fc4000784c0ff */
[----:B------:R-:W-:Y:S01]  /*12b0*/  FSETP.NAN.AND P0, PT, R30, R30, PT ;  /* 0x0000001e1e00720b */ /* 0x000fe20003f08000 */
[----:B------:R-:W1:Y:S01]  /*12c0*/  SHFL.BFLY PT, R7, R2, 0x10, 0x1f ;  /* 0x0e001f0002077f89 */ /* 0x000e6200000e0000 */
[----:B------:R-:W-:Y:S02]  /*12d0*/  FSETP.NAN.AND P5, PT, R2, R2, PT ;  /* 0x000000020200720b */ /* 0x000fe40003fa8000 */
[----:B0-----:R-:W-:Y:S02]  /*12e0*/  FSETP.GEU.AND P6, PT, R30, R3, PT ;  /* 0x000000031e00720b */ /* 0x001fe40003fce000 */
[----:B-1----:R-:W-:-:S11]  /*12f0*/  FSETP.GT.AND P4, PT, R2, R7, PT ;  /* 0x000000070200720b */ /* 0x002fd60003f84000 */
[----:B------:R-:W-:Y:S02]  /*1300*/  @P6 SEL R30, R30, R3, P0 ;  /* 0x000000031e1e6207 */ /* 0x000fe40000000000 */
[----:B------:R-:W-:Y:S01]  /*1310*/  LOP3.LUT R3, R5, 0xc, R4, 0xf8, !PT ;  /* 0x0000000c05037812 */ /* 0x000fe200078ef804 */
[----:B------:R-:W-:Y:S01]  /*1320*/  IMAD R5, R17, -0xc, R5 ;  /* 0xfffffff411057824 */ /* 0x000fe200078e0205 */
[----:B------:R-:W-:-:S03]  /*1330*/  @!P5 FSEL R2, R2, R7, P4 ;  /* 0x000000070202d208 */ /* 0x000fc60002000000 */
[----:B------:R-:W-:Y:S04]  /*1340*/  @!P2 STS [R3], R30 ;  /* 0x0000001e0300a388 */ /* 0x000fe80000000800 */
[----:B------:R-:W-:Y:S01]  /*1350*/  BAR.SYNC.DEFER_BLOCKING 0x0 ;  /* 0x0000000000007b1d */ /* 0x000fe20000010000 */
[----:B------:R-:W-:-:S05]  /*1360*/  FSETP.NAN.AND P4, PT, R2, R2, PT ;  /* 0x000000020200720b */ /* 0x000fca0003f88000 */
[----:B------:R-:W0:Y:S04]  /*1370*/  SHFL.BFLY PT, R7, R2, 0x8, 0x1f ;  /* 0x0d001f0002077f89 */ /* 0x000e2800000e0000 */
[----:B------:R-:W1:Y:S01]  /*1380*/  @!P3 LDS R0, [R13.X4] ;  /* 0x000000000d00b984 */ /* 0x000e620000004800 */
[----:B0-----:R-:W-:-:S13]  /*1390*/  FSETP.GT.AND P0, PT, R2, R7, PT ;  /* 0x000000070200720b */ /* 0x001fda0003f04000 */
[----:B------:R-:W-:-:S05]  /*13a0*/  @!P0 FSEL R2, R2, R7, P4 ;  /* 0x0000000702028208 */ /* 0x000fca0002000000 */
[----:B------:R-:W0:Y:S04]  /*13b0*/  SHFL.BFLY PT, R9, R2, 0x4, 0x1f ;  /* 0x0c801f0002097f89 */ /* 0x000e2800000e0000 */
[----:B-1----:R-:W1:Y:S01]  /*13c0*/  SHFL.BFLY PT, R7, R0, 0x2, 0x1f ;  /* 0x0c401f0000077f89 */ /* 0x002e6200000e0000 */
[----:B------:R-:W-:Y:S02]  /*13d0*/  FSETP.NAN.AND P0, PT, R0, R0, PT ;  /* 0x000000000000720b */ /* 0x000fe40003f08000 */
[----:B0-----:R-:W-:Y:S02]  /*13e0*/  FSETP.GT.AND P4, PT, R2, R9, PT ;  /* 0x000000090200720b */ /* 0x001fe40003f84000 */
[----:B-1----:R-:W-:-:S04]  /*13f0*/  FSETP.GEU.AND P5, PT, R0, R7, PT ;  /* 0x000000070000720b */ /* 0x002fc80003fae000 */
[----:B------:R-:W-:Y:S02]  /*1400*/  FSEL R7, R0, R7, !P5 ;  /* 0x0000000700077208 */ /* 0x000fe40006800000 */
[----:B------:R-:W-:Y:S02]  /*1410*/  FSETP.NAN.AND P5, PT, R2, R2, PT ;  /* 0x000000020200720b */ /* 0x000fe40003fa8000 */
[----:B------:R-:W-:-:S03]  /*1420*/  FSEL R4, R0, R7, P0 ;  /* 0x0000000700047208 */ /* 0x000fc60000000000 */
[----:B------:R-:W-:Y:S02]  /*1430*/  @!P4 FSEL R2, R2, R9, P5 ;  /* 0x000000090202c208 */ /* 0x000fe40002800000 */
[C---:B------:R-:W-:Y:S01]  /*1440*/  LOP3.LUT P0, RZ, R13.reuse, 0x3, RZ, 0xc0, !PT ;  /* 0x000000030dff7812 */ /* 0x040fe2000780c0ff */
[----:B------:R-:W0:Y:S01]  /*1450*/  SHFL.BFLY PT, R7, R4, 0x1, 0x1f ;  /* 0x0c201f0004077f89 */ /* 0x000e2200000e0000 */
[C---:B------:R-:W-:Y:S02]  /*1460*/  FSETP.NAN.AND P6, PT, R4.reuse, R4, PT ;  /* 0x000000040400720b */ /* 0x040fe40003fc8000 */
[C---:B------:R-:W-:Y:S01]  /*1470*/  ISETP.LT.AND P0, PT, R13.reuse, 0x8, !P0 ;  /* 0x000000080d00780c */ /* 0x040fe20004701270 */
[----:B------:R-:W1:Y:S01]  /*1480*/  SHFL.BFLY PT, R9, R2, 0x2, 0x1f ;  /* 0x0c401f0002097f89 */ /* 0x000e6200000e0000 */
[----:B------:R-:W-:Y:S02]  /*1490*/  LOP3.LUT R0, R13, 0x1, RZ, 0xc0, !PT ;  /* 0x000000010d007812 */ /* 0x000fe400078ec0ff */
[----:B0-----:R-:W-:-:S02]  /*14a0*/  FSETP.GEU.AND P5, PT, R4, R7, PT ;  /* 0x000000070400720b */ /* 0x001fc40003fae000 */
[----:B-1----:R-:W-:-:S11]  /*14b0*/  FSETP.GT.AND P4, PT, R2, R9, PT ;  /* 0x000000090200720b */ /* 0x002fd60003f84000 */
[----:B------:R-:W-:Y:S02]  /*14c0*/  @P5 SEL R4, R4, R7, P6 ;  /* 0x0000000704045207 */ /* 0x000fe40003000000 */
[----:B------:R-:W-:-:S03]  /*14d0*/  FSETP.NAN.AND P5, PT, R2, R2, PT ;  /* 0x000000020200720b */ /* 0x000fc60003fa8000 */
[----:B------:R-:W-:Y:S01]  /*14e0*/  @P0 STS [R13.X4], R4 ;  /* 0x000000040d000388 */ /* 0x000fe20000004800 */
[----:B------:R-:W-:Y:S01]  /*14f0*/  @!P4 FSEL R2, R2, R9, P5 ;  /* 0x000000090202c208 */ /* 0x000fe20002800000 */
[----:B------:R-:W-:Y:S02]  /*1500*/  IMAD.SHL.U32 R9, R17, 0x80, RZ ;  /* 0x0000008011097824 */ /* 0x000fe400078e00ff */
[----:B------:R-:W-:Y:S01]  /*1510*/  BAR.SYNC.DEFER_BLOCKING 0x0 ;  /* 0x0000000000007b1d */ /* 0x000fe20000010000 */
[----:B------:R-:W-:-:S05]  /*1520*/  FSETP.NAN.AND P5, PT, R2, R2, PT ;  /* 0x000000020200720b */ /* 0x000fca0003fa8000 */
[----:B------:R-:W0:Y:S04]  /*1530*/  SHFL.BFLY PT, R7, R2, 0x1, 0x1f ;  /* 0x0c201f0002077f89 */ /* 0x000e2800000e0000 */
[----:B------:R-:W1:Y:S04]  /*1540*/  LDS R6, [R17.X16] ;  /* 0x0000000011067984 */ /* 0x000e68000000c800 */
[----:B------:R-:W-:Y:S01]  /*1550*/  BAR.SYNC.DEFER_BLOCKING 0x0 ;  /* 0x0000000000007b1d */ /* 0x000fe20000010000 */
[----:B0-----:R-:W-:-:S13]  /*1560*/  FSETP.GT.AND P4, PT, R2, R7, PT ;  /* 0x000000070200720b */ /* 0x001fda0003f84000 */
[----:B------:R-:W-:Y:S01]  /*1570*/  @!P4 SEL R2, R2, R7, P5 ;  /* 0x000000070202c207 */ /* 0x000fe20002800000 */
[----:B-1----:R-:W-:Y:S04]  /*1580*/  STS [R5], R6 ;  /* 0x0000000605007388 */ /* 0x002fe80000000800 */
[----:B------:R-:W-:Y:S06]  /*1590*/  BAR.SYNC.DEFER_BLOCKING 0x0 ;  /* 0x0000000000007b1d */ /* 0x000fec0000010000 */
[----:B------:R-:W-:Y:S04]  /*15a0*/  LDS R4, [R0.X4] ;  /* 0x0000000000047984 */ /* 0x000fe80000004800 */
[----:B------:R-:W-:Y:S06]  /*15b0*/  BAR.SYNC.DEFER_BLOCKING 0x0 ;  /* 0x0000000000007b1d */ /* 0x000fec0000010000 */
[----:B------:R-:W-:Y:S04]  /*15c0*/  @!P2 STS [R3], R2 ;  /* 0x000000020300a388 */ /* 0x000fe80000000800 */
[----:B------:R-:W-:Y:S06]  /*15d0*/  BAR.SYNC.DEFER_BLOCKING 0x0 ;  /* 0x0000000000007b1d */ /* 0x000fec0000010000 */
[----:B------:R-:W0:Y:S04]  /*15e0*/  @!P3 LDS R12, [R13.X4] ;  /* 0x000000000d0cb984 */ /* 0x000e280000004800 */
[----:B0-----:R-:W0:Y:S01]  /*15f0*/  SHFL.BFLY PT, R7, R12, 0x2, 0x1f ;  /* 0x0c401f000c077f89 */ /* 0x001e2200000e0000 */
[----:B------:R-:W-:-:S02]  /*1600*/  FSETP.NAN.AND P3, PT, R12, R12, PT ;  /* 0x0000000c0c00720b */ /* 0x000fc40003f68000 */
[----:B0-----:R-:W-:-:S04]  /*1610*/  FSETP.GT.AND P2, PT, R12, R7, PT ;  /* 0x000000070c00720b */ /* 0x001fc80003f44000 */
[----:B------:R-:W-:-:S04]  /*1620*/  FSEL R7, R12, R7, P2 ;  /* 0x000000070c077208 */ /* 0x000fc80001000000 */
[----:B------:R-:W-:-:S04]  /*1630*/  FSEL R8, R12, R7, P3 ;  /* 0x000000070c087208 */ /* 0x000fc80001800000 */
[C---:B------:R-:W-:Y:S01]  /*1640*/  FSETP.NAN.AND P3, PT, R8.reuse, R8, PT ;  /* 0x000000080800720b */ /* 0x040fe20003f68000 */
[----:B------:R-:W0:Y:S02]  /*1650*/  SHFL.BFLY PT, R7, R8, 0x1, 0x1f ;  /* 0x0c201f0008077f89 */ /* 0x000e2400000e0000 */
[----:B0-----:R-:W-:-:S13]  /*1660*/  FSETP.GT.AND P2, PT, R8, R7, PT ;  /* 0x000000070800720b */ /* 0x001fda0003f44000 */
[----:B------:R-:W-:-:S05]  /*1670*/  @!P2 SEL R8, R8, R7, P3 ;  /* 0x000000070808a207 */ /* 0x000fca0001800000 */
[----:B------:R0:W-:Y:S04]  /*1680*/  @P0 STS [R13.X4], R8 ;  /* 0x000000080d000388 */ /* 0x0001e80000004800 */
[----:B------:R-:W-:Y:S01]  /*1690*/  BAR.SYNC.DEFER_BLOCKING 0x0 ;  /* 0x0000000000007b1d */ /* 0x000fe20000010000 */
[----:B------:R-:W-:-:S04]  /*16a0*/  FSETP.GE.AND P0, PT, R6, RZ, PT ;  /* 0x000000ff0600720b */ /* 0x000fc80003f06000 */
[----:B------:R-:W-:Y:S01]  /*16b0*/  FSEL R6, R6, RZ, !P0 ;  /* 0x000000ff06067208 */ /* 0x000fe20004000000 */
[----:B0-----:R-:W-:-:S04]  /*16c0*/  IMAD.SHL.U32 R8, R14, 0x2, RZ ;  /* 0x000000020e087824 */ /* 0x001fc800078e00ff */
[----:B------:R-:W-:-:S05]  /*16d0*/  FADD R6, RZ, -R6 ;  /* 0x80000006ff067221 */ /* 0x000fca0000000000 */
[----:B------:R-:W-:Y:S01]  /*16e0*/  FSETP.NAN.AND P2, PT, R6, R6, PT ;  /* 0x000000060600720b */ /* 0x000fe20003f48000 */
[----:B------:R-:W0:Y:S04]  /*16f0*/  LDS R2, [R17.X16] ;  /* 0x0000000011027984 */ /* 0x000e28000000c800 */
[----:B------:R-:W-:Y:S06]  /*1700*/  BAR.SYNC.DEFER_BLOCKING 0x0 ;  /* 0x0000000000007b1d */ /* 0x000fec0000010000 */
[----:B0-----:R0:W-:Y:S04]  /*1710*/  STS [R5], R2 ;  /* 0x0000000205007388 */ /* 0x0011e80000000800 */
[----:B------:R-:W-:Y:S01]  /*1720*/  BAR.SYNC.DEFER_BLOCKING 0x0 ;  /* 0x0000000000007b1d */ /* 0x000fe20000010000 */
[----:B------:R-:W-:-:S04]  /*1730*/  FSETP.GTU.AND P0, PT, R2, RZ, PT ;  /* 0x000000ff0200720b */ /* 0x000fc80003f0c000 */
[----:B------:R-:W-:Y:S02]  /*1740*/  FSEL R7, R2, RZ, P0 ;  /* 0x000000ff02077208 */ /* 0x000fe40000000000 */
[----:B0-----:R-:W-:Y:S02]  /*1750*/  LOP3.LUT R5, R8, 0x1, R13, 0xf8, !PT ;  /* 0x0000000108057812 */ /* 0x001fe400078ef80d */
[----:B------:R-:W-:-:S04]  /*1760*/  FSETP.GT.AND P0, PT, R6, R7, PT ;  /* 0x000000070600720b */ /* 0x000fc80003f04000 */
[----:B------:R-:W-:Y:S02]  /*1770*/  @!P2 FSEL R6, R6, R7, P0 ;  /* 0x000000070606a208 */ /* 0x000fe40000000000 */
[----:B------:R-:W-:-:S03]  /*1780*/  SHF.R.U32.HI R7, RZ, 0x7, R15 ;  /* 0x00000007ff077819 */ /* 0x000fc6000001160f */
[----:B------:R-:W-:Y:S01]  /*1790*/  FMUL R6, R6, 0.0078740157186985015869 ;  /* 0x3c01020406067820 */ /* 0x000fe20000400000 */
[----:B------:R-:W-:-:S04]  /*17a0*/  SGXT.U32 R7, R7, 0x2 ;  /* 0x000000020707781a */ /* 0x000fc80000000000 */
[C---:B------:R-:W-:Y:S01]  /*17b0*/  FSETP.GT.AND P0, PT, R6.reuse, 9.9999997473787516356e-06, PT ;  /* 0x3727c5ac0600780b */ /* 0x040fe20003f04000 */
[----:B------:R-:W0:Y:S01]  /*17c0*/  LDS R3, [R0.X4] ;  /* 0x0000000000037984 */ /* 0x000e220000004800 */
[----:B------:R-:W-:Y:S01]  /*17d0*/  FSETP.NAN.AND P2, PT, R6, R6, PT ;  /* 0x000000060600720b */ /* 0x000fe20003f48000 */
[----:B------:R-:W-:Y:S02]  /*17e0*/  IMAD R11, R7, 0x80800, RZ ;  /* 0x00080800070b7824 */ /* 0x000fe400078e02ff */
[----:B------:R-:W-:-:S08]  /*17f0*/  IMAD.MOV.U32 R7, RZ, RZ, 0x3e800000 ;  /* 0x3e800000ff077424 */ /* 0x000fd000078e00ff */
[----:B------:R-:W-:Y:S02]  /*1800*/  @!P0 FSEL R6, R6, 9.9999997473787516356e-06, P2 ;  /* 0x3727c5ac06068808 */ /* 0x000fe40001000000 */
[----:B------:R-:W-:Y:S02]  /*1810*/  LOP3.LUT P0, RZ, R13, 0xfe, RZ, 0xc0, !PT ;  /* 0x000000fe0dff7812 */ /* 0x000fe4000780c0ff */
[C---:B------:R-:W-:Y:S02]  /*1820*/  FSETP.GT.AND P2, PT, |R6|.reuse, 8.50705917302346158658e+37, PT ;  /* 0x7e8000000600780b */ /* 0x040fe40003f44200 */
[----:B------:R-:W-:Y:S02]  /*1830*/  FSETP.GEU.AND P3, PT, |R6|, 1.175494350822287508e-38, PT ;  /* 0x008000000600780b */ /* 0x000fe40003f6e200 */
[----:B------:R-:W-:Y:S02]  /*1840*/  ISETP.LT.AND P0, PT, R5, 0x200, !P0 ;  /* 0x000002000500780c */ /* 0x000fe40004701270 */
[----:B------:R-:W-:-:S07]  /*1850*/  FSEL R7, R7, 1, P2 ;  /* 0x3f80000007077808 */ /* 0x000fce0001000000 */
[----:B------:R-:W-:Y:S02]  /*1860*/  @P2 FMUL R6, R6, 0.25 ;  /* 0x3e80000006062820 */ /* 0x000fe40000400000 */
[----:B------:R-:W-:Y:S02]  /*1870*/  @!P3 FMUL R7, R7, 16777216 ;  /* 0x4b8000000707b820 */ /* 0x000fe40000400000 */
[----:B------:R-:W-:-:S06]  /*1880*/  @!P3 FMUL R6, R6, 16777216 ;  /* 0x4b8000000606b820 */ /* 0x000fcc0000400000 */
[----:B------:R-:W1:Y:S01]  /*1890*/  MUFU.RCP R6, R6 ;  /* 0x0000000600067308 */ /* 0x000e620000001000 */
[----:B0-----:R-:W-:Y:S01]  /*18a0*/  F2FP.BF16.PACK_AB R0, R3, R4 ;  /* 0x000000040300723e */ /* 0x001fe200000010ff */
[----:B------:R-:W-:-:S03]  /*18b0*/  IMAD.WIDE R2, R5, R16, c[0x0][0x168] ;  /* 0x00005a0005027625 */ /* 0x000fc600078e0210 */
[C---:B------:R-:W-:Y:S01]  /*18c0*/  PRMT R10, R0.reuse, 0x7610, R10 ;  /* 0x00007610000a7816 */ /* 0x040fe2000000000a */
[----:B------:R-:W-:Y:S01]  /*18d0*/  IMAD.WIDE R4, R5, R16, c[0x0][0x170] ;  /* 0x00005c0005047625 */ /* 0x000fe200078e0210 */
[----:B------:R-:W-:-:S03]  /*18e0*/  PRMT R12, R0, 0x7632, R12 ;  /* 0x00007632000c7816 */ /* 0x000fc6000000000c */
[C---:B------:R-:W-:Y:S01]  /*18f0*/  IMAD R0, R14.reuse, 0x100, R11 ;  /* 0x000001000e007824 */ /* 0x040fe200078e020b */
[----:B------:R-:W-:Y:S01]  /*1900*/  LOP3.LUT R11, R15, 0x1fc, RZ, 0xc0, !PT ;  /* 0x000001fc0f0b7812 */ /* 0x000fe200078ec0ff */
[----:B------:R-:W-:Y:S01]  /*1910*/  IMAD R14, R14, 0x2, R17 ;  /* 0x000000020e0e7824 */ /* 0x000fe200078e0211 */
[----:B------:R1:W-:Y:S02]  /*1920*/  @P0 STG.E.U16 [R2.64], R10 ;  /* 0x0000000a02000986 */ /* 0x0003e4000c101504 */
[----:B------:R-:W-:Y:S01]  /*1930*/  LOP3.LUT R8, R0, R9, RZ, 0xfc, !PT ;  /* 0x0000000900087212 */ /* 0x000fe200078efcff */
[----:B------:R-:W-:Y:S01]  /*1940*/  IMAD R0, R14, 0xc00, R11 ;  /* 0x00000c000e007824 */ /* 0x000fe200078e020b */
[----:B------:R0:W-:Y:S02]  /*1950*/  @P0 STG.E.U16 [R4.64], R12 ;  /* 0x0000000c04000986 */ /* 0x0001e4000c101504 */
[----:B------:R-:W-:Y:S01]  /*1960*/  LOP3.LUT R15, R8, 0x7c, R15, 0xf8, !PT ;  /* 0x0000007c080f7812 */ /* 0x000fe200078ef80f */
[----:B-1----:R-:W-:Y:S01]  /*1970*/  FMUL R2, R6, R7 ;  /* 0x0000000706027220 */ /* 0x002fe20000400000 */
[----:B------:R-:W-:-:S02]  /*1980*/  IMAD.MOV.U32 R3, RZ, RZ, -0x200 ;  /* 0xfffffe00ff037424 */ /* 0x000fc400078e00ff */
[----:B0-----:R-:W-:Y:S02]  /*1990*/  IMAD.MOV.U32 R4, RZ, RZ, -0x1 ;  /* 0xffffffffff047424 */ /* 0x001fe400078e00ff */
.L_x_0:
[----:B0-----:R-:W-:Y:S01]  /*19a0*/  IMAD.MOV.U32 R6, RZ, RZ, 0x2 ;  /* 0x00000002ff067424 */ /* 0x001fe200078e00ff */
[----:B------:R-:W-:-:S03]  /*19b0*/  CS2R R8, SRZ ;  /* 0x0000000000087805 */ /* 0x000fc6000001ff00 */
[----:B------:R-:W-:-:S05]  /*19c0*/  IMAD.WIDE R6, R15, R6, c[0x0][0x160] ;  /* 0x000058000f067625 */ /* 0x000fca00078e0206 */
[----:B------:R-:W2:Y:S01]  /*19d0*/  @!P1 LDG.E.EF.64 R8, [R6.64] ;  /* 0x0000000406089981 */ /* 0x000ea2000c0e1b00 */
[----:B------:R-:W-:Y:S02]  /*19e0*/  IADD3 R15, R15, 0x202000, RZ ;  /* 0x002020000f0f7810 */ /* 0x000fe40007ffe0ff */
[C---:B--2---:R-:W-:Y:S01]  /*19f0*/  PRMT R5, R8.reuse, 0x7632, R5 ;  /* 0x0000763208057816 */ /* 0x044fe20000000005 */
[----:B------:R-:W-:-:S04]  /*1a00*/  IMAD.U32 R11, R8, 0x10000, RZ ;  /* 0x00010000080b7824 */ /* 0x000fc800078e00ff */
[----:B------:R-:W-:Y:S01]  /*1a10*/  IMAD.U32 R5, R5, 0x10000, RZ ;  /* 0x0001000005057824 */ /* 0x000fe200078e00ff */
[----:B------:R-:W-:-:S03]  /*1a20*/  FMUL R11, R2, R11 ;  /* 0x0000000b020b7220 */ /* 0x000fc60000400000 */
[C---:B------:R-:W-:Y:S01]  /*1a30*/  FMUL R8, R2.reuse, R5 ;  /* 0x0000000502087220 */ /* 0x040fe20000400000 */
[C---:B------:R-:W-:Y:S01]  /*1a40*/  IMAD.U32 R5, R9.reuse, 0x10000, RZ ;  /* 0x0001000009057824 */ /* 0x040fe200078e00ff */
[----:B------:R-:W-:Y:S01]  /*1a50*/  PRMT R9, R9, 0x7632, R9 ;  /* 0x0000763209097816 */ /* 0x000fe20000000009 */
[----:B------:R-:W0:Y:S02]  /*1a60*/  FRND R11, R11 ;  /* 0x0000000b000b7307 */ /* 0x000e240000201000 */
[----:B------:R-:W-:Y:S02]  /*1a70*/  FMUL R5, R2, R5 ;  /* 0x0000000502057220 */ /* 0x000fe40000400000 */
[----:B------:R-:W-:-:S04]  /*1a80*/  IMAD.U32 R9, R9, 0x10000, RZ ;  /* 0x0001000009097824 */ /* 0x000fc800078e00ff */
[----:B------:R-:W1:Y:S01]  /*1a90*/  FRND R8, R8 ;  /* 0x0000000800087307 */ /* 0x000e620000201000 */
[----:B------:R-:W-:-:S07]  /*1aa0*/  FMUL R9, R2, R9 ;  /* 0x0000000902097220 */ /* 0x000fce0000400000 */
[----:B------:R-:W2:Y:S01]  /*1ab0*/  FRND R5, R5 ;  /* 0x0000000500057307 */ /* 0x000ea20000201000 */
[C---:B0-----:R-:W-:Y:S02]  /*1ac0*/  FSETP.GT.AND P2, PT, R11.reuse, -127, PT ;  /* 0xc2fe00000b00780b */ /* 0x041fe40003f44000 */
[----:B------:R-:W-:-:S05]  /*1ad0*/  FSETP.NAN.AND P4, PT, R11, R11, PT ;  /* 0x0000000b0b00720b */ /* 0x000fca0003f88000 */
[----:B------:R-:W0:Y:S01]  /*1ae0*/  FRND R9, R9 ;  /* 0x0000000900097307 */ /* 0x000e220000201000 */
[----:B-1----:R-:W-:-:S05]  /*1af0*/  FSETP.GT.AND P3, PT, R8, -127, PT ;  /* 0xc2fe00000800780b */ /* 0x002fca0003f64000 */
[----:B------:R-:W-:Y:S02]  /*1b00*/  @!P2 FSEL R11, R11, -127, P4 ;  /* 0xc2fe00000b0ba808 */ /* 0x000fe40002000000 */
[----:B--2---:R-:W-:Y:S02]  /*1b10*/  FSETP.GT.AND P0, PT, R5, -127, PT ;  /* 0xc2fe00000500780b */ /* 0x004fe40003f04000 */
[C---:B------:R-:W-:Y:S01]  /*1b20*/  FSETP.NAN.AND P4, PT, R8.reuse, R8, PT ;  /* 0x000000080800720b */ /* 0x040fe20003f88000 */
[----:B------:R-:W1:Y:S03]  /*1b30*/  F2I.S16.TRUNC.NTZ R7, R11 ;  /* 0x0000000b00077305 */ /* 0x000e66000020e900 */
[----:B------:R-:W-:Y:S02]  /*1b40*/  @!P3 FSEL R8, R8, -127, P4 ;  /* 0xc2fe00000808b808 */ /* 0x000fe40002000000 */
[----:B0-----:R-:W-:-:S02]  /*1b50*/  FSETP.GT.AND P2, PT, R9, -127, PT ;  /* 0xc2fe00000900780b */ /* 0x001fc40003f44000 */
[C---:B------:R-:W-:Y:S01]  /*1b60*/  FSETP.NAN.AND P3, PT, R5.reuse, R5, PT ;  /* 0x000000050500720b */ /* 0x040fe20003f68000 */
[----:B------:R-:W0:Y:S01]  /*1b70*/  F2I.S16.TRUNC.NTZ R6, R8 ;  /* 0x0000000800067305 */ /* 0x000e22000020e900 */
[----:B------:R-:W-:Y:S02]  /*1b80*/  FSETP.GEU.AND P6, PT, R8, 127, PT ;  /* 0x42fe00000800780b */ /* 0x000fe40003fce000 */
[----:B------:R-:W-:Y:S02]  /*1b90*/  @!P0 FSEL R5, R5, -127, P3 ;  /* 0xc2fe000005058808 */ /* 0x000fe40001800000 */
[----:B------:R-:W-:Y:S02]  /*1ba0*/  FSETP.NAN.AND P0, PT, R9, R9, PT ;  /* 0x000000090900720b */ /* 0x000fe40003f08000 */
[----:B------:R-:W-:Y:S01]  /*1bb0*/  FSETP.NAN.AND P4, PT, R11, R11, PT ;  /* 0x0000000b0b00720b */ /* 0x000fe20003f88000 */
[----:B------:R-:W2:Y:S01]  /*1bc0*/  F2I.S16.TRUNC.NTZ R12, R5 ;  /* 0x00000005000c7305 */ /* 0x000ea2000020e900 */
[----:B-1----:R-:W-:-:S02]  /*1bd0*/  LOP3.LUT R7, R7, 0xffff, RZ, 0xc0, !PT ;  /* 0x0000ffff07077812 */ /* 0x002fc400078ec0ff */
[----:B------:R-:W-:Y:S02]  /*1be0*/  @!P2 FSEL R9, R9, -127, P0 ;  /* 0xc2fe00000909a808 */ /* 0x000fe40000000000 */
[----:B------:R-:W-:Y:S02]  /*1bf0*/  FSETP.GEU.AND P0, PT, R11, 127, PT ;  /* 0x42fe00000b00780b */ /* 0x000fe40003f0e000 */
[----:B------:R-:W-:Y:S01]  /*1c00*/  FSETP.GEU.AND P2, PT, R5, 127, PT ;  /* 0x42fe00000500780b */ /* 0x000fe20003f4e000 */
[----:B------:R1:W3:Y:S01]  /*1c10*/  F2I.S16.TRUNC.NTZ R10, R9 ;  /* 0x00000009000a7305 */ /* 0x0002e2000020e900 */
[----:B------:R-:W-:Y:S02]  /*1c20*/  FSETP.GEU.AND P3, PT, R9, 127, PT ;  /* 0x42fe00000900780b */ /* 0x000fe40003f6e000 */
[----:B------:R-:W-:Y:S02]  /*1c30*/  FSETP.NAN.AND P5, PT, R8, R8, PT ;  /* 0x000000080800720b */ /* 0x000fe40003fa8000 */
[----:B0-----:R-:W-:-:S04]  /*1c40*/  LOP3.LUT R6, R6, 0xffff, RZ, 0xc0, !PT ;  /* 0x0000ffff06067812 */ /* 0x001fc800078ec0ff */
[----:B------:R-:W-:Y:S02]  /*1c50*/  @P6 SEL R6, R6, 0x7f, P5 ;  /* 0x0000007f06066807 */ /* 0x000fe40002800000 */
[----:B------:R-:W-:Y:S02]  /*1c60*/  @P0 SEL R7, R7, 0x7f, P4 ;  /* 0x0000007f07070807 */ /* 0x000fe40002000000 */
[----:B------:R-:W-:Y:S02]  /*1c70*/  IADD3 R3, P0, R3, 0x200, RZ ;  /* 0x0000020003037810 */ /* 0x000fe40007f1e0ff */
[----:B------:R-:W-:Y:S02]  /*1c80*/  FSETP.NAN.AND P6, PT, R5, R5, PT ;  /* 0x000000050500720b */ /* 0x000fe40003fc8000 */
[----:B------:R-:W-:Y:S01]  /*1c90*/  FSETP.NAN.AND P5, PT, R9, R9, PT ;  /* 0x000000090900720b */ /* 0x000fe20003fa8000 */
[----:B------:R-:W-:Y:S01]  /*1ca0*/  IMAD.X R4, RZ, RZ, R4, P0 ;  /* 0x000000ffff047224 */ /* 0x000fe200000e0604 */
[----:B--2---:R-:W-:Y:S01]  /*1cb0*/  LOP3.LUT R5, R12, 0xffff, RZ, 0xc0, !PT ;  /* 0x0000ffff0c057812 */ /* 0x004fe200078ec0ff */
[----:B-1----:R-:W-:Y:S01]  /*1cc0*/  IMAD.IADD R9, R0, 0x1, R3 ;  /* 0x0000000100097824 */ /* 0x002fe200078e0203 */
[----:B---3--:R-:W-:-:S02]  /*1cd0*/  LOP3.LUT R10, R10, 0xffff, RZ, 0xc0, !PT ;  /* 0x0000ffff0a0a7812 */ /* 0x008fc400078ec0ff */
[----:B------:R-:W-:Y:S02]  /*1ce0*/  ISETP.GE.U32.AND P0, PT, R3, 0xa00, PT ;  /* 0x00000a000300780c */ /* 0x000fe40003f06070 */
[----:B------:R-:W-:Y:S02]  /*1cf0*/  @P2 SEL R5, R5, 0x7f, P6 ;  /* 0x0000007f05052807 */ /* 0x000fe40003000000 */
[----:B------:R-:W-:Y:S02]  /*1d00*/  @P3 SEL R10, R10, 0x7f, P5 ;  /* 0x0000007f0a0a3807 */ /* 0x000fe40002800000 */
[----:B------:R-:W-:Y:S02]  /*1d10*/  ISETP.GE.U32.AND.EX P0, PT, R4, RZ, PT, P0 ;  /* 0x000000ff0400720c */ /* 0x000fe40003f06100 */
[----:B------:R-:W-:Y:S02]  /*1d20*/  PRMT R8, R7, 0x3340, R6 ;  /* 0x0000334007087816 */ /* 0x000fe40000000006 */
[----:B------:R-:W-:-:S02]  /*1d30*/  IADD3 R6, P2, R9, c[0x0][0x178], RZ ;  /* 0x00005e0009067a10 */ /* 0x000fc40007f5e0ff */
[----:B------:R-:W-:Y:S02]  /*1d40*/  PRMT R5, R5, 0x3340, R10 ;  /* 0x0000334005057816 */ /* 0x000fe4000000000a */
[----:B------:R-:W-:Y:S02]  /*1d50*/  LEA.HI.X.SX32 R7, R9, c[0x0][0x17c], 0x1, P2 ;  /* 0x00005f0009077a11 */ /* 0x000fe400010f0eff */
[----:B------:R-:W-:-:S05]  /*1d60*/  PRMT R5, R8, 0x5410, R5 ;  /* 0x0000541008057816 */ /* 0x000fca0000000005 */
[----:B------:R0:W-:Y:S01]  /*1d70*/  @!P1 STG.E [R6.64], R5 ;  /* 0x0000000506009986 */ /* 0x0001e2000c101904 */
[----:B------:R-:W-:Y:S05]  /*1d80*/  @!P0 BRA `(.L_x_0) ;  /* 0xfffffc1000008947 */ /* 0x000fea000383ffff */
[----:B------:R-:W-:Y:S05]  /*1d90*/  EXIT ;  /* 0x000000000000794d */ /* 0x000fea0003800000 */
.L_x_1:
[----:B------:R-:W-:-:S00]  /*1da0*/  BRA `(.L_x_1) ;  /* 0xfffffff000007947 */ /* 0x000fc0000383ffff */
[----:B------:R-:W-:-:S00]  /*1db0*/  NOP ;  /* 0x0000000000007918 */ /* 0x000fc00000000000 */
        /* <DEDUP_REMOVED lines=12> */
.L_x_2:


//--------------------- .nv.shared.triton_red_fused__to_copy_add_amax_amin_clamp_mul_reciprocal_11 --------------------------
	.section	.nv.shared.triton_red_fused__to_copy_add_amax_amin_clamp_mul_reciprocal_11,"aw",@nobits
	.sectionflags	@""
	.align	16
